// auto-generated by cutlass_sweep.gemm — config: {"arch": "sm_90", "cluster_m": 4, "cluster_n": 4, "dtype": "int8", "dtype_b": "int8", "layout": "nt", "stages": 0, "tile_k": 32, "tile_m": 64, "tile_n": 64}
#include "cutlass/cutlass.h"
#include "cutlass/gemm/collective/collective_builder.hpp"
#include "cutlass/gemm/device/gemm_universal_adapter.h"
#include "cutlass/gemm/kernel/gemm_universal.hpp"
#include "cutlass/epilogue/collective/collective_builder.hpp"

using ElemA = int8_t;
using ElemB = int8_t;
using ElemCD = int8_t;
using Acc  = int32_t;
using TileShape    = cute::Shape<cute::_64, cute::_64, cute::_32>;
using ClusterShape = cute::Shape<cute::_4, cute::_4, cute::_1>;

using CollectiveEpilogue = typename cutlass::epilogue::collective::CollectiveBuilder<
    cutlass::arch::Sm90, cutlass::arch::OpClassTensorOp,
    TileShape, ClusterShape,
    cutlass::epilogue::collective::EpilogueTileAuto,
    Acc, Acc,
    ElemCD, cutlass::layout::RowMajor, 128 / cutlass::sizeof_bits<ElemCD>::value,
    ElemCD, cutlass::layout::RowMajor, 128 / cutlass::sizeof_bits<ElemCD>::value,
    cutlass::epilogue::collective::EpilogueScheduleAuto
  >::CollectiveOp;

using CollectiveMainloop = typename cutlass::gemm::collective::CollectiveBuilder<
    cutlass::arch::Sm90, cutlass::arch::OpClassTensorOp,
    ElemA, cutlass::layout::RowMajor, 128 / cutlass::sizeof_bits<ElemA>::value,
    ElemB, cutlass::layout::ColumnMajor, 128 / cutlass::sizeof_bits<ElemB>::value,
    Acc,
    TileShape, ClusterShape,
    cutlass::gemm::collective::StageCountAutoCarveout<static_cast<int>(sizeof(typename CollectiveEpilogue::SharedStorage))>,
    cutlass::gemm::collective::KernelScheduleAuto
  >::CollectiveOp;

using GemmKernel = cutlass::gemm::kernel::GemmUniversal<
    cute::Shape<int,int,int,int>,
    CollectiveMainloop,
    CollectiveEpilogue
>;
using Gemm = cutlass::gemm::device::GemmUniversalAdapter<GemmKernel>;

// Force the device kernel symbol into the cubin without needing a host main.
auto* _anchor = &cutlass::device_kernel<GemmKernel>;


// ===== COMPILED SASS (sm_90a) =====

	.target	sm_90a

	.elftype	@"ET_EXEC"


//--------------------- .note.nv.tkinfo           --------------------------
	.section	.note.nv.tkinfo,"",@"SHT_NOTE"
	.sectionflags	@"SHF_NOTE_NV_TKINFO"
	.tkinfo
        /*0018*/ 	.word	0x00000002
        /*0030*/ 	.string	""
        /*0030*/ 	.string	"ptxas"
        /*0030*/ 	.string	"Cuda compilation tools, release 13.0, V13.0.88"
        /*0030*/ 	.string	"Build cuda_13.0.r13.0/compiler.36424714_0"
        /*0030*/ 	.string	"-arch sm_90a -m 64 "



//--------------------- .note.nv.cuinfo           --------------------------
	.section	.note.nv.cuinfo,"",@"SHT_NOTE"
	.sectionflags	@"SHF_NOTE_NV_CUINFO"
        /*0018*/ 	.short	0x0002
        /*001a*/ 	.short	0x005a
        /*001c*/ 	.short	0x0082
	.zero		2


//--------------------- .nv.info                  --------------------------
	.section	.nv.info,"",@"SHT_CUDA_INFO"
	.align	4


	//----- nvinfo : EIATTR_REGCOUNT
	.align		4
        /*0000*/ 	.byte	0x04, 0x2f
        /*0002*/ 	.short	(.L_15 - .L_14)
	.align		4
.L_14:
        /*0004*/ 	.word	index@(_ZN7cutlass13device_kernelINS_4gemm6kernel13GemmUniversalIN4cute5tupleIJiiiiEEENS1_10collective13CollectiveMmaINS1_34MainloopSm90TmaGmmaWarpSpecializedILi56ENS5_IJNS4_1CILi4EEESB_NSA_ILi1EEEEEENS1_32KernelTmaWarpSpecializedPingpongEEENS5_IJNSA_ILi64EEESG_NSA_ILi32EEEEEEaNS5_IJlSC_lEEEaSJ_NS4_8TiledMMAINS4_8MMA_AtomIJNS4_4SM904GMMA26MMA_64x64x32_S32S8S8_SS_TNEEEENS4_6LayoutINS5_IJSC_SC_SC_EEENS5_IJNSA_ILi0EEESS_SS_EEEEENS5_IJNS4_10UnderscoreESV_SV_EEEEENS4_23SM90_TMA_LOAD_MULTICASTENS4_14ComposedLayoutINS4_7SwizzleILi1ELi4ELi3EEENS4_18smem_ptr_flag_bitsILi8EEENSQ_INS5_IJNSA_ILi8EEESH_EEENS5_IJSH_SC_EEEEEEEvNS4_8identityESY_S18_vS19_EENS_8epilogue10collective6detail29Sm90TmaWarpSpecializedAdapterINS1C_15DefaultEpilogueIaSJ_SJ_NS1B_6thread17LinearCombinationIaLi1EiiLNS1G_9ScaleType4KindE0ELNS_15FloatRoundStyleE2EaEENS1_15EpilogueDefaultEEEEEvvEEEEvNT_6ParamsE)
        /*0008*/ 	.word	0x000000a8


	//----- nvinfo : EIATTR_FRAME_SIZE
	.align		4
.L_15:
        /*000c*/ 	.byte	0x04, 0x11
        /*000e*/ 	.short	(.L_17 - .L_16)
	.align		4
.L_16:
        /*0010*/ 	.word	index@(_ZN7cutlass13device_kernelINS_4gemm6kernel13GemmUniversalIN4cute5tupleIJiiiiEEENS1_10collective13CollectiveMmaINS1_34MainloopSm90TmaGmmaWarpSpecializedILi56ENS5_IJNS4_1CILi4EEESB_NSA_ILi1EEEEEENS1_32KernelTmaWarpSpecializedPingpongEEENS5_IJNSA_ILi64EEESG_NSA_ILi32EEEEEEaNS5_IJlSC_lEEEaSJ_NS4_8TiledMMAINS4_8MMA_AtomIJNS4_4SM904GMMA26MMA_64x64x32_S32S8S8_SS_TNEEEENS4_6LayoutINS5_IJSC_SC_SC_EEENS5_IJNSA_ILi0EEESS_SS_EEEEENS5_IJNS4_10UnderscoreESV_SV_EEEEENS4_23SM90_TMA_LOAD_MULTICASTENS4_14ComposedLayoutINS4_7SwizzleILi1ELi4ELi3EEENS4_18smem_ptr_flag_bitsILi8EEENSQ_INS5_IJNSA_ILi8EEESH_EEENS5_IJSH_SC_EEEEEEEvNS4_8identityESY_S18_vS19_EENS_8epilogue10collective6detail29Sm90TmaWarpSpecializedAdapterINS1C_15DefaultEpilogueIaSJ_SJ_NS1B_6thread17LinearCombinationIaLi1EiiLNS1G_9ScaleType4KindE0ELNS_15FloatRoundStyleE2EaEENS1_15EpilogueDefaultEEEEEvvEEEEvNT_6ParamsE)
        /*0014*/ 	.word	0x00000008


	//----- nvinfo : EIATTR_MIN_STACK_SIZE
	.align		4
.L_17:
        /*0018*/ 	.byte	0x04, 0x12
        /*001a*/ 	.short	(.L_19 - .L_18)
	.align		4
.L_18:
        /*001c*/ 	.word	index@(_ZN7cutlass13device_kernelINS_4gemm6kernel13GemmUniversalIN4cute5tupleIJiiiiEEENS1_10collective13CollectiveMmaINS1_34MainloopSm90TmaGmmaWarpSpecializedILi56ENS5_IJNS4_1CILi4EEESB_NSA_ILi1EEEEEENS1_32KernelTmaWarpSpecializedPingpongEEENS5_IJNSA_ILi64EEESG_NSA_ILi32EEEEEEaNS5_IJlSC_lEEEaSJ_NS4_8TiledMMAINS4_8MMA_AtomIJNS4_4SM904GMMA26MMA_64x64x32_S32S8S8_SS_TNEEEENS4_6LayoutINS5_IJSC_SC_SC_EEENS5_IJNSA_ILi0EEESS_SS_EEEEENS5_IJNS4_10UnderscoreESV_SV_EEEEENS4_23SM90_TMA_LOAD_MULTICASTENS4_14ComposedLayoutINS4_7SwizzleILi1ELi4ELi3EEENS4_18smem_ptr_flag_bitsILi8EEENSQ_INS5_IJNSA_ILi8EEESH_EEENS5_IJSH_SC_EEEEEEEvNS4_8identityESY_S18_vS19_EENS_8epilogue10collective6detail29Sm90TmaWarpSpecializedAdapterINS1C_15DefaultEpilogueIaSJ_SJ_NS1B_6thread17LinearCombinationIaLi1EiiLNS1G_9ScaleType4KindE0ELNS_15FloatRoundStyleE2EaEENS1_15EpilogueDefaultEEEEEvvEEEEvNT_6ParamsE)
        /*0020*/ 	.word	0x00000008
.L_19:


//--------------------- .nv.compat                --------------------------
	.section	.nv.compat,"",@"SHT_CUDA_COMPAT_INFO"
	.align	4
        /*0000*/ 	.byte	0x02, 0x09, 0x01, 0x00, 0x02, 0x02, 0x04, 0x00, 0x02, 0x05, 0x05, 0x00, 0x03, 0x07, 0x01, 0x01
        /*0010*/ 	.byte	0x02, 0x03, 0x01, 0x00, 0x02, 0x06, 0x01, 0x00, 0x04, 0x0b, 0x08, 0x00, 0x00, 0x00, 0x00, 0x00
        /*0020*/ 	.byte	0x00, 0x00, 0x00, 0x00


//--------------------- .nv.info._ZN7cutlass13device_kernelINS_4gemm6kernel13GemmUniversalIN4cute5tupleIJiiiiEEENS1_10collective13CollectiveMmaINS1_34MainloopSm90TmaGmmaWarpSpecializedILi56ENS5_IJNS4_1CILi4EEESB_NSA_ILi1EEEEEENS1_32KernelTmaWarpSpecializedPingpongEEENS5_IJNSA_ILi64EEESG_NSA_ILi32EEEEEEaNS5_IJlSC_lEEEaSJ_NS4_8TiledMMAINS4_8MMA_AtomIJNS4_4SM904GMMA26MMA_64x64x32_S32S8S8_SS_TNEEEENS4_6LayoutINS5_IJSC_SC_SC_EEENS5_IJNSA_ILi0EEESS_SS_EEEEENS5_IJNS4_10UnderscoreESV_SV_EEEEENS4_23SM90_TMA_LOAD_MULTICASTENS4_14ComposedLayoutINS4_7SwizzleILi1ELi4ELi3EEENS4_18smem_ptr_flag_bitsILi8EEENSQ_INS5_IJNSA_ILi8EEESH_EEENS5_IJSH_SC_EEEEEEEvNS4_8identityESY_S18_vS19_EENS_8epilogue10collective6detail29Sm90TmaWarpSpecializedAdapterINS1C_15DefaultEpilogueIaSJ_SJ_NS1B_6thread17LinearCombinationIaLi1EiiLNS1G_9ScaleType4KindE0ELNS_15FloatRoundStyleE2EaEENS1_15EpilogueDefaultEEEEEvvEEEEvNT_6ParamsE --------------------------
	.section	.nv.info._ZN7cutlass13device_kernelINS_4gemm6kernel13GemmUniversalIN4cute5tupleIJiiiiEEENS1_10collective13CollectiveMmaINS1_34MainloopSm90TmaGmmaWarpSpecializedILi56ENS5_IJNS4_1CILi4EEESB_NSA_ILi1EEEEEENS1_32KernelTmaWarpSpecializedPingpongEEENS5_IJNSA_ILi64EEESG_NSA_ILi32EEEEEEaNS5_IJlSC_lEEEaSJ_NS4_8TiledMMAINS4_8MMA_AtomIJNS4_4SM904GMMA26MMA_64x64x32_S32S8S8_SS_TNEEEENS4_6LayoutINS5_IJSC_SC_SC_EEENS5_IJNSA_ILi0EEESS_SS_EEEEENS5_IJNS4_10UnderscoreESV_SV_EEEEENS4_23SM90_TMA_LOAD_MULTICASTENS4_14ComposedLayoutINS4_7SwizzleILi1ELi4ELi3EEENS4_18smem_ptr_flag_bitsILi8EEENSQ_INS5_IJNSA_ILi8EEESH_EEENS5_IJSH_SC_EEEEEEEvNS4_8identityESY_S18_vS19_EENS_8epilogue10collective6detail29Sm90TmaWarpSpecializedAdapterINS1C_15DefaultEpilogueIaSJ_SJ_NS1B_6thread17LinearCombinationIaLi1EiiLNS1G_9ScaleType4KindE0ELNS_15FloatRoundStyleE2EaEENS1_15EpilogueDefaultEEEEEvvEEEEvNT_6ParamsE,"",@"SHT_CUDA_INFO"
	.sectionflags	@""
	.align	4


	//----- nvinfo : EIATTR_CUDA_API_VERSION
	.align		4
        /*0000*/ 	.byte	0x04, 0x37
        /*0002*/ 	.short	(.L_21 - .L_20)
.L_20:
        /*0004*/ 	.word	0x00000082


	//----- nvinfo : EIATTR_KPARAM_INFO
	.align		4
.L_21:
        /*0008*/ 	.byte	0x04, 0x17
        /*000a*/ 	.short	(.L_23 - .L_22)
.L_22:
        /*000c*/ 	.word	0x00000000
        /*0010*/ 	.short	0x0000
        /*0012*/ 	.short	0x0070
        /*0014*/ 	.byte	0x00, 0xf0, 0x01, 0x10


	//----- nvinfo : EIATTR_SPARSE_MMA_MASK
	.align		4
.L_23:
        /*0018*/ 	.byte	0x03, 0x50
        /*001a*/ 	.short	0x0000


	//----- nvinfo : EIATTR_MAXREG_COUNT
	.align		4
        /*001c*/ 	.byte	0x03, 0x1b
        /*001e*/ 	.short	0x00a8


	//----- nvinfo : EIATTR_NUM_BARRIERS
	.align		4
        /*0020*/ 	.byte	0x02, 0x4c
        /*0022*/ 	.byte	0x01
	.zero		1


	//----- nvinfo : EIATTR_EXTERNS
	.align		4
        /*0024*/ 	.byte	0x04, 0x0f
        /*0026*/ 	.short	(.L_25 - .L_24)


	//   ....[0]....
	.align		4
.L_24:
        /*0028*/ 	.word	index@(__assertfail)


	//----- nvinfo : EIATTR_ANNOTATIONS
	.align		4
.L_25:
        /*002c*/ 	.byte	0x04, 0x55
        /*002e*/ 	.short	(.L_27 - .L_26)


	//   ....[0]....
.L_26:
        /*0030*/ 	.word	0x00000001
        /*0034*/ 	.byte	0x80, 0x14, 0x00, 0x00, 0x01, 0x00, 0x00, 0x00, 0x30, 0x1b, 0x00, 0x00, 0x01, 0x00, 0x00, 0x00
        /*0044*/ 	.byte	0xf0, 0x43, 0x00, 0x00, 0x01, 0x00, 0x00, 0x00, 0x60, 0x51, 0x00, 0x00


	//----- nvinfo : EIATTR_MERCURY_ISA_VERSION
	.align		4
.L_27:
        /*0050*/ 	.byte	0x03, 0x5f
        /*0052*/ 	.short	0x0101


	//----- nvinfo : EIATTR_INT_WARP_WIDE_INSTR_OFFSETS
	.align		4
        /*0054*/ 	.byte	0x04, 0x31
        /*0056*/ 	.short	(.L_29 - .L_28)


	//   ....[0]....
.L_28:
        /*0058*/ 	.word	0x00000bb0


	//   ....[1]....
        /*005c*/ 	.word	0x00000c50


	//   ....[2]....
        /*0060*/ 	.word	0x00000c70


	//   ....[3]....
        /*0064*/ 	.word	0x00000c80


	//   ....[4]....
        /*0068*/ 	.word	0x00000cd0


	//   ....[5]....
        /*006c*/ 	.word	0x00000cf0


	//   ....[6]....
        /*0070*/ 	.word	0x00000e40


	//   ....[7]....
        /*0074*/ 	.word	0x00000e80


	//   ....[8]....
        /*0078*/ 	.word	0x00002500


	//----- nvinfo : EIATTR_COOP_GROUP_MASK_REGIDS
	.align		4
.L_29:
        /*007c*/ 	.byte	0x04, 0x29
        /*007e*/ 	.short	(.L_31 - .L_30)


	//   ....[0]....
.L_30:
        /*0080*/ 	.word	0xffffffff


	//   ....[1]....
        /*0084*/ 	.word	0xffffffff


	//   ....[2]....
        /*0088*/ 	.word	0xffffffff


	//   ....[3]....
        /*008c*/ 	.word	0xffffffff


	//   ....[4]....
        /*0090*/ 	.word	0xffffffff


	//   ....[5]....
        /*0094*/ 	.word	0xffffffff


	//   ....[6]....
        /*0098*/ 	.word	0xffffffff


	//----- nvinfo : EIATTR_COOP_GROUP_INSTR_OFFSETS
	.align		4
.L_31:
        /*009c*/ 	.byte	0x04, 0x28
        /*009e*/ 	.short	(.L_33 - .L_32)


	//   ....[0]....
.L_32:
        /*00a0*/ 	.word	0x00000070


	//   ....[1]....
        /*00a4*/ 	.word	0x00000080


	//   ....[2]....
        /*00a8*/ 	.word	0x00000140


	//   ....[3]....
        /*00ac*/ 	.word	0x00000980


	//   ....[4]....
        /*00b0*/ 	.word	0x000009c0


	//   ....[5]....
        /*00b4*/ 	.word	0x00000a00


	//   ....[6]....
        /*00b8*/ 	.word	0x00001030


	//----- nvinfo : EIATTR_REG_RECONFIG
	.align		4
.L_33:
        /*00bc*/ 	.byte	0x01, 0x54
	.zero		2


	//----- nvinfo : EIATTR_SYSCALL_OFFSETS
	.align		4
        /*00c0*/ 	.byte	0x04, 0x46
        /*00c2*/ 	.short	(.L_35 - .L_34)


	//   ....[0]....
.L_34:
        /*00c4*/ 	.word	0x00002010


	//----- nvinfo : EIATTR_MBARRIER_INSTR_OFFSETS
	.align		4
.L_35:
        /*00c8*/ 	.byte	0x04, 0x39
        /*00ca*/ 	.short	(.L_37 - .L_36)


	//   ....[0]....
.L_36:
        /*00cc*/ 	.word	0x00000260
        /*00d0*/ 	.word	0x000000ff
        /*00d4*/ 	.word	0x00000000
        /*00d8*/ 	.short	0x0100
        /*00da*/ 	.byte	0x08
	.zero		1


	//   ....[1]....
        /*00dc*/ 	.word	0x00000270
        /*00e0*/ 	.word	0x000000ff
        /*00e4*/ 	.word	0x000001c0
        /*00e8*/ 	.short	0x0100
        /*00ea*/ 	.byte	0x08
	.zero		1


	//   ....[2]....
        /*00ec*/ 	.word	0x00000280
        /*00f0*/ 	.word	0x000000ff
        /*00f4*/ 	.word	0x00000008
        /*00f8*/ 	.short	0x0100
        /*00fa*/ 	.byte	0x08
	.zero		1


	//   ....[3]....
        /*00fc*/ 	.word	0x00000290
        /*0100*/ 	.word	0x000000ff
        /*0104*/ 	.word	0x000001c8
        /*0108*/ 	.short	0x0100
        /*010a*/ 	.byte	0x08
	.zero		1


	//   ....[4]....
        /*010c*/ 	.word	0x000002a0
        /*0110*/ 	.word	0x000000ff
        /*0114*/ 	.word	0x00000010
        /*0118*/ 	.short	0x0100
        /*011a*/ 	.byte	0x08
	.zero		1


	//   ....[5]....
        /*011c*/ 	.word	0x000002b0
        /*0120*/ 	.word	0x000000ff
        /*0124*/ 	.word	0x000001d0
        /*0128*/ 	.short	0x0100
        /*012a*/ 	.byte	0x08
	.zero		1


	//   ....[6]....
        /*012c*/ 	.word	0x000002c0
        /*0130*/ 	.word	0x000000ff
        /*0134*/ 	.word	0x00000018
        /*0138*/ 	.short	0x0100
        /*013a*/ 	.byte	0x08
	.zero		1


	//   ....[7]....
        /*013c*/ 	.word	0x000002d0
        /*0140*/ 	.word	0x000000ff
        /*0144*/ 	.word	0x000001d8
        /*0148*/ 	.short	0x0100
        /*014a*/ 	.byte	0x08
	.zero		1


	//   ....[8]....
        /*014c*/ 	.word	0x000002e0
        /*0150*/ 	.word	0x000000ff
        /*0154*/ 	.word	0x00000020
        /*0158*/ 	.short	0x0100
        /*015a*/ 	.byte	0x08
	.zero		1


	//   ....[9]....
        /*015c*/ 	.word	0x000002f0
        /*0160*/ 	.word	0x000000ff
        /*0164*/ 	.word	0x000001e0
        /*0168*/ 	.short	0x0100
        /*016a*/ 	.byte	0x08
	.zero		1


	//   ....[10]....
        /*016c*/ 	.word	0x00000300
        /*0170*/ 	.word	0x000000ff
        /*0174*/ 	.word	0x00000028
        /*0178*/ 	.short	0x0100
        /*017a*/ 	.byte	0x08
	.zero		1


	//   ....[11]....
        /*017c*/ 	.word	0x00000310
        /*0180*/ 	.word	0x000000ff
        /*0184*/ 	.word	0x000001e8
        /*0188*/ 	.short	0x0100
        /*018a*/ 	.byte	0x08
	.zero		1


	//   ....[12]....
        /*018c*/ 	.word	0x00000320
        /*0190*/ 	.word	0x000000ff
        /*0194*/ 	.word	0x00000030
        /*0198*/ 	.short	0x0100
        /*019a*/ 	.byte	0x08
	.zero		1


	//   ....[13]....
        /*019c*/ 	.word	0x00000330
        /*01a0*/ 	.word	0x000000ff
        /*01a4*/ 	.word	0x000001f0
        /*01a8*/ 	.short	0x0100
        /*01aa*/ 	.byte	0x08
	.zero		1


	//   ....[14]....
        /*01ac*/ 	.word	0x00000340
        /*01b0*/ 	.word	0x000000ff
        /*01b4*/ 	.word	0x00000038
        /*01b8*/ 	.short	0x0100
        /*01ba*/ 	.byte	0x08
	.zero		1


	//   ....[15]....
        /*01bc*/ 	.word	0x00000350
        /*01c0*/ 	.word	0x000000ff
        /*01c4*/ 	.word	0x000001f8
        /*01c8*/ 	.short	0x0100
        /*01ca*/ 	.byte	0x08
	.zero		1


	//   ....[16]....
        /*01cc*/ 	.word	0x00000360
        /*01d0*/ 	.word	0x000000ff
        /*01d4*/ 	.word	0x00000040
        /*01d8*/ 	.short	0x0100
        /*01da*/ 	.byte	0x08
	.zero		1


	//   ....[17]....
        /*01dc*/ 	.word	0x00000370
        /*01e0*/ 	.word	0x000000ff
        /*01e4*/ 	.word	0x00000200
        /*01e8*/ 	.short	0x0100
        /*01ea*/ 	.byte	0x08
	.zero		1


	//   ....[18]....
        /*01ec*/ 	.word	0x00000380
        /*01f0*/ 	.word	0x000000ff
        /*01f4*/ 	.word	0x00000048
        /*01f8*/ 	.short	0x0100
        /*01fa*/ 	.byte	0x08
	.zero		1


	//   ....[19]....
        /*01fc*/ 	.word	0x00000390
        /*0200*/ 	.word	0x000000ff
        /*0204*/ 	.word	0x00000208
        /*0208*/ 	.short	0x0100
        /*020a*/ 	.byte	0x08
	.zero		1


	//   ....[20]....
        /*020c*/ 	.word	0x000003a0
        /*0210*/ 	.word	0x000000ff
        /*0214*/ 	.word	0x00000050
        /*0218*/ 	.short	0x0100
        /*021a*/ 	.byte	0x08
	.zero		1


	//   ....[21]....
        /*021c*/ 	.word	0x000003b0
        /*0220*/ 	.word	0x000000ff
        /*0224*/ 	.word	0x00000210
        /*0228*/ 	.short	0x0100
        /*022a*/ 	.byte	0x08
	.zero		1


	//   ....[22]....
        /*022c*/ 	.word	0x000003c0
        /*0230*/ 	.word	0x000000ff
        /*0234*/ 	.word	0x00000058
        /*0238*/ 	.short	0x0100
        /*023a*/ 	.byte	0x08
	.zero		1


	//   ....[23]....
        /*023c*/ 	.word	0x000003d0
        /*0240*/ 	.word	0x000000ff
        /*0244*/ 	.word	0x00000218
        /*0248*/ 	.short	0x0100
        /*024a*/ 	.byte	0x08
	.zero		1


	//   ....[24]....
        /*024c*/ 	.word	0x000003e0
        /*0250*/ 	.word	0x000000ff
        /*0254*/ 	.word	0x00000060
        /*0258*/ 	.short	0x0100
        /*025a*/ 	.byte	0x08
	.zero		1


	//   ....[25]....
        /*025c*/ 	.word	0x000003f0
        /*0260*/ 	.word	0x000000ff
        /*0264*/ 	.word	0x00000220
        /*0268*/ 	.short	0x0100
        /*026a*/ 	.byte	0x08
	.zero		1


	//   ....[26]....
        /*026c*/ 	.word	0x00000400
        /*0270*/ 	.word	0x000000ff
        /*0274*/ 	.word	0x00000068
        /*0278*/ 	.short	0x0100
        /*027a*/ 	.byte	0x08
	.zero		1


	//   ....[27]....
        /*027c*/ 	.word	0x00000410
        /*0280*/ 	.word	0x000000ff
        /*0284*/ 	.word	0x00000228
        /*0288*/ 	.short	0x0100
        /*028a*/ 	.byte	0x08
	.zero		1


	//   ....[28]....
        /*028c*/ 	.word	0x00000420
        /*0290*/ 	.word	0x000000ff
        /*0294*/ 	.word	0x00000070
        /*0298*/ 	.short	0x0100
        /*029a*/ 	.byte	0x08
	.zero		1


	//   ....[29]....
        /*029c*/ 	.word	0x00000430
        /*02a0*/ 	.word	0x000000ff
        /*02a4*/ 	.word	0x00000230
        /*02a8*/ 	.short	0x0100
        /*02aa*/ 	.byte	0x08
	.zero		1


	//   ....[30]....
        /*02ac*/ 	.word	0x00000440
        /*02b0*/ 	.word	0x000000ff
        /*02b4*/ 	.word	0x00000078
        /*02b8*/ 	.short	0x0100
        /*02ba*/ 	.byte	0x08
	.zero		1


	//   ....[31]....
        /*02bc*/ 	.word	0x00000450
        /*02c0*/ 	.word	0x000000ff
        /*02c4*/ 	.word	0x00000238
        /*02c8*/ 	.short	0x0100
        /*02ca*/ 	.byte	0x08
	.zero		1


	//   ....[32]....
        /*02cc*/ 	.word	0x00000460
        /*02d0*/ 	.word	0x000000ff
        /*02d4*/ 	.word	0x00000080
        /*02d8*/ 	.short	0x0100
        /*02da*/ 	.byte	0x08
	.zero		1


	//   ....[33]....
        /*02dc*/ 	.word	0x00000470
        /*02e0*/ 	.word	0x000000ff
        /*02e4*/ 	.word	0x00000240
        /*02e8*/ 	.short	0x0100
        /*02ea*/ 	.byte	0x08
	.zero		1


	//   ....[34]....
        /*02ec*/ 	.word	0x00000480
        /*02f0*/ 	.word	0x000000ff
        /*02f4*/ 	.word	0x00000088
        /*02f8*/ 	.short	0x0100
        /*02fa*/ 	.byte	0x08
	.zero		1


	//   ....[35]....
        /*02fc*/ 	.word	0x00000490
        /*0300*/ 	.word	0x000000ff
        /*0304*/ 	.word	0x00000248
        /*0308*/ 	.short	0x0100
        /*030a*/ 	.byte	0x08
	.zero		1


	//   ....[36]....
        /*030c*/ 	.word	0x000004a0
        /*0310*/ 	.word	0x000000ff
        /*0314*/ 	.word	0x00000090
        /*0318*/ 	.short	0x0100
        /*031a*/ 	.byte	0x08
	.zero		1


	//   ....[37]....
        /*031c*/ 	.word	0x000004b0
        /*0320*/ 	.word	0x000000ff
        /*0324*/ 	.word	0x00000250
        /*0328*/ 	.short	0x0100
        /*032a*/ 	.byte	0x08
	.zero		1


	//   ....[38]....
        /*032c*/ 	.word	0x000004c0
        /*0330*/ 	.word	0x000000ff
        /*0334*/ 	.word	0x00000098
        /*0338*/ 	.short	0x0100
        /*033a*/ 	.byte	0x08
	.zero		1


	//   ....[39]....
        /*033c*/ 	.word	0x000004d0
        /*0340*/ 	.word	0x000000ff
        /*0344*/ 	.word	0x00000258
        /*0348*/ 	.short	0x0100
        /*034a*/ 	.byte	0x08
	.zero		1


	//   ....[40]....
        /*034c*/ 	.word	0x000004e0
        /*0350*/ 	.word	0x000000ff
        /*0354*/ 	.word	0x000000a0
        /*0358*/ 	.short	0x0100
        /*035a*/ 	.byte	0x08
	.zero		1


	//   ....[41]....
        /*035c*/ 	.word	0x000004f0
        /*0360*/ 	.word	0x000000ff
        /*0364*/ 	.word	0x00000260
        /*0368*/ 	.short	0x0100
        /*036a*/ 	.byte	0x08
	.zero		1


	//   ....[42]....
        /*036c*/ 	.word	0x00000500
        /*0370*/ 	.word	0x000000ff
        /*0374*/ 	.word	0x000000a8
        /*0378*/ 	.short	0x0100
        /*037a*/ 	.byte	0x08
	.zero		1


	//   ....[43]....
        /*037c*/ 	.word	0x00000510
        /*0380*/ 	.word	0x000000ff
        /*0384*/ 	.word	0x00000268
        /*0388*/ 	.short	0x0100
        /*038a*/ 	.byte	0x08
	.zero		1


	//   ....[44]....
        /*038c*/ 	.word	0x00000520
        /*0390*/ 	.word	0x000000ff
        /*0394*/ 	.word	0x000000b0
        /*0398*/ 	.short	0x0100
        /*039a*/ 	.byte	0x08
	.zero		1


	//   ....[45]....
        /*039c*/ 	.word	0x00000530
        /*03a0*/ 	.word	0x000000ff
        /*03a4*/ 	.word	0x00000270
        /*03a8*/ 	.short	0x0100
        /*03aa*/ 	.byte	0x08
	.zero		1


	//   ....[46]....
        /*03ac*/ 	.word	0x00000540
        /*03b0*/ 	.word	0x000000ff
        /*03b4*/ 	.word	0x000000b8
        /*03b8*/ 	.short	0x0100
        /*03ba*/ 	.byte	0x08
	.zero		1


	//   ....[47]....
        /*03bc*/ 	.word	0x00000550
        /*03c0*/ 	.word	0x000000ff
        /*03c4*/ 	.word	0x00000278
        /*03c8*/ 	.short	0x0100
        /*03ca*/ 	.byte	0x08
	.zero		1


	//   ....[48]....
        /*03cc*/ 	.word	0x00000560
        /*03d0*/ 	.word	0x000000ff
        /*03d4*/ 	.word	0x000000c0
        /*03d8*/ 	.short	0x0100
        /*03da*/ 	.byte	0x08
	.zero		1


	//   ....[49]....
        /*03dc*/ 	.word	0x00000570
        /*03e0*/ 	.word	0x000000ff
        /*03e4*/ 	.word	0x00000280
        /*03e8*/ 	.short	0x0100
        /*03ea*/ 	.byte	0x08
	.zero		1


	//   ....[50]....
        /*03ec*/ 	.word	0x00000580
        /*03f0*/ 	.word	0x000000ff
        /*03f4*/ 	.word	0x000000c8
        /*03f8*/ 	.short	0x0100
        /*03fa*/ 	.byte	0x08
	.zero		1


	//   ....[51]....
        /*03fc*/ 	.word	0x00000590
        /*0400*/ 	.word	0x000000ff
        /*0404*/ 	.word	0x00000288
        /*0408*/ 	.short	0x0100
        /*040a*/ 	.byte	0x08
	.zero		1


	//   ....[52]....
        /*040c*/ 	.word	0x000005a0
        /*0410*/ 	.word	0x000000ff
        /*0414*/ 	.word	0x000000d0
        /*0418*/ 	.short	0x0100
        /*041a*/ 	.byte	0x08
	.zero		1


	//   ....[53]....
        /*041c*/ 	.word	0x000005b0
        /*0420*/ 	.word	0x000000ff
        /*0424*/ 	.word	0x00000290
        /*0428*/ 	.short	0x0100
        /*042a*/ 	.byte	0x08
	.zero		1


	//   ....[54]....
        /*042c*/ 	.word	0x000005c0
        /*0430*/ 	.word	0x000000ff
        /*0434*/ 	.word	0x000000d8
        /*0438*/ 	.short	0x0100
        /*043a*/ 	.byte	0x08
	.zero		1


	//   ....[55]....
        /*043c*/ 	.word	0x000005d0
        /*0440*/ 	.word	0x000000ff
        /*0444*/ 	.word	0x00000298
        /*0448*/ 	.short	0x0100
        /*044a*/ 	.byte	0x08
	.zero		1


	//   ....[56]....
        /*044c*/ 	.word	0x000005e0
        /*0450*/ 	.word	0x000000ff
        /*0454*/ 	.word	0x000000e0
        /*0458*/ 	.short	0x0100
        /*045a*/ 	.byte	0x08
	.zero		1


	//   ....[57]....
        /*045c*/ 	.word	0x000005f0
        /*0460*/ 	.word	0x000000ff
        /*0464*/ 	.word	0x000002a0
        /*0468*/ 	.short	0x0100
        /*046a*/ 	.byte	0x08
	.zero		1


	//   ....[58]....
        /*046c*/ 	.word	0x00000600
        /*0470*/ 	.word	0x000000ff
        /*0474*/ 	.word	0x000000e8
        /*0478*/ 	.short	0x0100
        /*047a*/ 	.byte	0x08
	.zero		1


	//   ....[59]....
        /*047c*/ 	.word	0x00000610
        /*0480*/ 	.word	0x000000ff
        /*0484*/ 	.word	0x000002a8
        /*0488*/ 	.short	0x0100
        /*048a*/ 	.byte	0x08
	.zero		1


	//   ....[60]....
        /*048c*/ 	.word	0x00000620
        /*0490*/ 	.word	0x000000ff
        /*0494*/ 	.word	0x000000f0
        /*0498*/ 	.short	0x0100
        /*049a*/ 	.byte	0x08
	.zero		1


	//   ....[61]....
        /*049c*/ 	.word	0x00000630
        /*04a0*/ 	.word	0x000000ff
        /*04a4*/ 	.word	0x000002b0
        /*04a8*/ 	.short	0x0100
        /*04aa*/ 	.byte	0x08
	.zero		1


	//   ....[62]....
        /*04ac*/ 	.word	0x00000640
        /*04b0*/ 	.word	0x000000ff
        /*04b4*/ 	.word	0x000000f8
        /*04b8*/ 	.short	0x0100
        /*04ba*/ 	.byte	0x08
	.zero		1


	//   ....[63]....
        /*04bc*/ 	.word	0x00000650
        /*04c0*/ 	.word	0x000000ff
        /*04c4*/ 	.word	0x000002b8
        /*04c8*/ 	.short	0x0100
        /*04ca*/ 	.byte	0x08
	.zero		1


	//   ....[64]....
        /*04cc*/ 	.word	0x00000660
        /*04d0*/ 	.word	0x000000ff
        /*04d4*/ 	.word	0x00000100
        /*04d8*/ 	.short	0x0100
        /*04da*/ 	.byte	0x08
	.zero		1


	//   ....[65]....
        /*04dc*/ 	.word	0x00000670
        /*04e0*/ 	.word	0x000000ff
        /*04e4*/ 	.word	0x000002c0
        /*04e8*/ 	.short	0x0100
        /*04ea*/ 	.byte	0x08
	.zero		1


	//   ....[66]....
        /*04ec*/ 	.word	0x00000680
        /*04f0*/ 	.word	0x000000ff
        /*04f4*/ 	.word	0x00000108
        /*04f8*/ 	.short	0x0100
        /*04fa*/ 	.byte	0x08
	.zero		1


	//   ....[67]....
        /*04fc*/ 	.word	0x00000690
        /*0500*/ 	.word	0x000000ff
        /*0504*/ 	.word	0x000002c8
        /*0508*/ 	.short	0x0100
        /*050a*/ 	.byte	0x08
	.zero		1


	//   ....[68]....
        /*050c*/ 	.word	0x000006a0
        /*0510*/ 	.word	0x000000ff
        /*0514*/ 	.word	0x00000110
        /*0518*/ 	.short	0x0100
        /*051a*/ 	.byte	0x08
	.zero		1


	//   ....[69]....
        /*051c*/ 	.word	0x000006b0
        /*0520*/ 	.word	0x000000ff
        /*0524*/ 	.word	0x000002d0
        /*0528*/ 	.short	0x0100
        /*052a*/ 	.byte	0x08
	.zero		1


	//   ....[70]....
        /*052c*/ 	.word	0x000006c0
        /*0530*/ 	.word	0x000000ff
        /*0534*/ 	.word	0x00000118
        /*0538*/ 	.short	0x0100
        /*053a*/ 	.byte	0x08
	.zero		1


	//   ....[71]....
        /*053c*/ 	.word	0x000006d0
        /*0540*/ 	.word	0x000000ff
        /*0544*/ 	.word	0x000002d8
        /*0548*/ 	.short	0x0100
        /*054a*/ 	.byte	0x08
	.zero		1


	//   ....[72]....
        /*054c*/ 	.word	0x000006e0
        /*0550*/ 	.word	0x000000ff
        /*0554*/ 	.word	0x00000120
        /*0558*/ 	.short	0x0100
        /*055a*/ 	.byte	0x08
	.zero		1


	//   ....[73]....
        /*055c*/ 	.word	0x000006f0
        /*0560*/ 	.word	0x000000ff
        /*0564*/ 	.word	0x000002e0
        /*0568*/ 	.short	0x0100
        /*056a*/ 	.byte	0x08
	.zero		1


	//   ....[74]....
        /*056c*/ 	.word	0x00000700
        /*0570*/ 	.word	0x000000ff
        /*0574*/ 	.word	0x00000128
        /*0578*/ 	.short	0x0100
        /*057a*/ 	.byte	0x08
	.zero		1


	//   ....[75]....
        /*057c*/ 	.word	0x00000710
        /*0580*/ 	.word	0x000000ff
        /*0584*/ 	.word	0x000002e8
        /*0588*/ 	.short	0x0100
        /*058a*/ 	.byte	0x08
	.zero		1


	//   ....[76]....
        /*058c*/ 	.word	0x00000720
        /*0590*/ 	.word	0x000000ff
        /*0594*/ 	.word	0x00000130
        /*0598*/ 	.short	0x0100
        /*059a*/ 	.byte	0x08
	.zero		1


	//   ....[77]....
        /*059c*/ 	.word	0x00000730
        /*05a0*/ 	.word	0x000000ff
        /*05a4*/ 	.word	0x000002f0
        /*05a8*/ 	.short	0x0100
        /*05aa*/ 	.byte	0x08
	.zero		1


	//   ....[78]....
        /*05ac*/ 	.word	0x00000740
        /*05b0*/ 	.word	0x000000ff
        /*05b4*/ 	.word	0x00000138
        /*05b8*/ 	.short	0x0100
        /*05ba*/ 	.byte	0x08
	.zero		1


	//   ....[79]....
        /*05bc*/ 	.word	0x00000750
        /*05c0*/ 	.word	0x000000ff
        /*05c4*/ 	.word	0x000002f8
        /*05c8*/ 	.short	0x0100
        /*05ca*/ 	.byte	0x08
	.zero		1


	//   ....[80]....
        /*05cc*/ 	.word	0x00000760
        /*05d0*/ 	.word	0x000000ff
        /*05d4*/ 	.word	0x00000140
        /*05d8*/ 	.short	0x0100
        /*05da*/ 	.byte	0x08
	.zero		1


	//   ....[81]....
        /*05dc*/ 	.word	0x00000770
        /*05e0*/ 	.word	0x000000ff
        /*05e4*/ 	.word	0x00000300
        /*05e8*/ 	.short	0x0100
        /*05ea*/ 	.byte	0x08
	.zero		1


	//   ....[82]....
        /*05ec*/ 	.word	0x00000780
        /*05f0*/ 	.word	0x000000ff
        /*05f4*/ 	.word	0x00000148
        /*05f8*/ 	.short	0x0100
        /*05fa*/ 	.byte	0x08
	.zero		1


	//   ....[83]....
        /*05fc*/ 	.word	0x00000790
        /*0600*/ 	.word	0x000000ff
        /*0604*/ 	.word	0x00000308
        /*0608*/ 	.short	0x0100
        /*060a*/ 	.byte	0x08
	.zero		1


	//   ....[84]....
        /*060c*/ 	.word	0x000007a0
        /*0610*/ 	.word	0x000000ff
        /*0614*/ 	.word	0x00000150
        /*0618*/ 	.short	0x0100
        /*061a*/ 	.byte	0x08
	.zero		1


	//   ....[85]....
        /*061c*/ 	.word	0x000007b0
        /*0620*/ 	.word	0x000000ff
        /*0624*/ 	.word	0x00000310
        /*0628*/ 	.short	0x0100
        /*062a*/ 	.byte	0x08
	.zero		1


	//   ....[86]....
        /*062c*/ 	.word	0x000007c0
        /*0630*/ 	.word	0x000000ff
        /*0634*/ 	.word	0x00000158
        /*0638*/ 	.short	0x0100
        /*063a*/ 	.byte	0x08
	.zero		1


	//   ....[87]....
        /*063c*/ 	.word	0x000007d0
        /*0640*/ 	.word	0x000000ff
        /*0644*/ 	.word	0x00000318
        /*0648*/ 	.short	0x0100
        /*064a*/ 	.byte	0x08
	.zero		1


	//   ....[88]....
        /*064c*/ 	.word	0x000007e0
        /*0650*/ 	.word	0x000000ff
        /*0654*/ 	.word	0x00000160
        /*0658*/ 	.short	0x0100
        /*065a*/ 	.byte	0x08
	.zero		1


	//   ....[89]....
        /*065c*/ 	.word	0x000007f0
        /*0660*/ 	.word	0x000000ff
        /*0664*/ 	.word	0x00000320
        /*0668*/ 	.short	0x0100
        /*066a*/ 	.byte	0x08
	.zero		1


	//   ....[90]....
        /*066c*/ 	.word	0x00000800
        /*0670*/ 	.word	0x000000ff
        /*0674*/ 	.word	0x00000168
        /*0678*/ 	.short	0x0100
        /*067a*/ 	.byte	0x08
	.zero		1


	//   ....[91]....
        /*067c*/ 	.word	0x00000810
        /*0680*/ 	.word	0x000000ff
        /*0684*/ 	.word	0x00000328
        /*0688*/ 	.short	0x0100
        /*068a*/ 	.byte	0x08
	.zero		1


	//   ....[92]....
        /*068c*/ 	.word	0x00000820
        /*0690*/ 	.word	0x000000ff
        /*0694*/ 	.word	0x00000170
        /*0698*/ 	.short	0x0100
        /*069a*/ 	.byte	0x08
	.zero		1


	//   ....[93]....
        /*069c*/ 	.word	0x00000830
        /*06a0*/ 	.word	0x000000ff
        /*06a4*/ 	.word	0x00000330
        /*06a8*/ 	.short	0x0100
        /*06aa*/ 	.byte	0x08
	.zero		1


	//   ....[94]....
        /*06ac*/ 	.word	0x00000840
        /*06b0*/ 	.word	0x000000ff
        /*06b4*/ 	.word	0x00000178
        /*06b8*/ 	.short	0x0100
        /*06ba*/ 	.byte	0x08
	.zero		1


	//   ....[95]....
        /*06bc*/ 	.word	0x00000850
        /*06c0*/ 	.word	0x000000ff
        /*06c4*/ 	.word	0x00000338
        /*06c8*/ 	.short	0x0100
        /*06ca*/ 	.byte	0x08
	.zero		1


	//   ....[96]....
        /*06cc*/ 	.word	0x00000860
        /*06d0*/ 	.word	0x000000ff
        /*06d4*/ 	.word	0x00000180
        /*06d8*/ 	.short	0x0100
        /*06da*/ 	.byte	0x08
	.zero		1


	//   ....[97]....
        /*06dc*/ 	.word	0x00000870
        /*06e0*/ 	.word	0x000000ff
        /*06e4*/ 	.word	0x00000340
        /*06e8*/ 	.short	0x0100
        /*06ea*/ 	.byte	0x08
	.zero		1


	//   ....[98]....
        /*06ec*/ 	.word	0x00000880
        /*06f0*/ 	.word	0x000000ff
        /*06f4*/ 	.word	0x00000188
        /*06f8*/ 	.short	0x0100
        /*06fa*/ 	.byte	0x08
	.zero		1


	//   ....[99]....
        /*06fc*/ 	.word	0x00000890
        /*0700*/ 	.word	0x000000ff
        /*0704*/ 	.word	0x00000348
        /*0708*/ 	.short	0x0100
        /*070a*/ 	.byte	0x08
	.zero		1


	//   ....[100]....
        /*070c*/ 	.word	0x000008a0
        /*0710*/ 	.word	0x000000ff
        /*0714*/ 	.word	0x00000190
        /*0718*/ 	.short	0x0100
        /*071a*/ 	.byte	0x08
	.zero		1


	//   ....[101]....
        /*071c*/ 	.word	0x000008b0
        /*0720*/ 	.word	0x000000ff
        /*0724*/ 	.word	0x00000350
        /*0728*/ 	.short	0x0100
        /*072a*/ 	.byte	0x08
	.zero		1


	//   ....[102]....
        /*072c*/ 	.word	0x000008c0
        /*0730*/ 	.word	0x000000ff
        /*0734*/ 	.word	0x00000198
        /*0738*/ 	.short	0x0100
        /*073a*/ 	.byte	0x08
	.zero		1


	//   ....[103]....
        /*073c*/ 	.word	0x000008d0
        /*0740*/ 	.word	0x000000ff
        /*0744*/ 	.word	0x00000358
        /*0748*/ 	.short	0x0100
        /*074a*/ 	.byte	0x08
	.zero		1


	//   ....[104]....
        /*074c*/ 	.word	0x000008e0
        /*0750*/ 	.word	0x000000ff
        /*0754*/ 	.word	0x000001a0
        /*0758*/ 	.short	0x0100
        /*075a*/ 	.byte	0x08
	.zero		1


	//   ....[105]....
        /*075c*/ 	.word	0x000008f0
        /*0760*/ 	.word	0x000000ff
        /*0764*/ 	.word	0x00000360
        /*0768*/ 	.short	0x0100
        /*076a*/ 	.byte	0x08
	.zero		1


	//   ....[106]....
        /*076c*/ 	.word	0x00000900
        /*0770*/ 	.word	0x000000ff
        /*0774*/ 	.word	0x000001a8
        /*0778*/ 	.short	0x0100
        /*077a*/ 	.byte	0x08
	.zero		1


	//   ....[107]....
        /*077c*/ 	.word	0x00000910
        /*0780*/ 	.word	0x000000ff
        /*0784*/ 	.word	0x00000368
        /*0788*/ 	.short	0x0100
        /*078a*/ 	.byte	0x08
	.zero		1


	//   ....[108]....
        /*078c*/ 	.word	0x00000920
        /*0790*/ 	.word	0x000000ff
        /*0794*/ 	.word	0x000001b0
        /*0798*/ 	.short	0x0100
        /*079a*/ 	.byte	0x08
	.zero		1


	//   ....[109]....
        /*079c*/ 	.word	0x00000930
        /*07a0*/ 	.word	0x000000ff
        /*07a4*/ 	.word	0x00000370
        /*07a8*/ 	.short	0x0100
        /*07aa*/ 	.byte	0x08
	.zero		1


	//   ....[110]....
        /*07ac*/ 	.word	0x00000940
        /*07b0*/ 	.word	0x000000ff
        /*07b4*/ 	.word	0x000001b8
        /*07b8*/ 	.short	0x0100
        /*07ba*/ 	.byte	0x08
	.zero		1


	//   ....[111]....
        /*07bc*/ 	.word	0x00000950
        /*07c0*/ 	.word	0x000000ff
        /*07c4*/ 	.word	0x00000378
        /*07c8*/ 	.short	0x0100
        /*07ca*/ 	.byte	0x08
	.zero		1


	//   ....[112]....
        /*07cc*/ 	.word	0x00000eb0
        /*07d0*/ 	.word	0x000000ff
        /*07d4*/ 	.word	0x000003b0
        /*07d8*/ 	.short	0x0100
        /*07da*/ 	.byte	0x08
	.zero		1


	//   ....[113]....
        /*07dc*/ 	.word	0x00000f50
        /*07e0*/ 	.word	0x000000ff
        /*07e4*/ 	.word	0x000003b8
        /*07e8*/ 	.short	0x0100
        /*07ea*/ 	.byte	0x08
	.zero		1


	//   ....[114]....
        /*07ec*/ 	.word	0x00000fb0
        /*07f0*/ 	.word	0x000000ff
        /*07f4*/ 	.word	0x00000390
        /*07f8*/ 	.short	0x0100
        /*07fa*/ 	.byte	0x09
	.zero		1


	//   ....[115]....
        /*07fc*/ 	.word	0x00000fc0
        /*0800*/ 	.word	0x000000ff
        /*0804*/ 	.word	0x00000398
        /*0808*/ 	.short	0x0100
        /*080a*/ 	.byte	0x09
	.zero		1


	//   ....[116]....
        /*080c*/ 	.word	0x00000fd0
        /*0810*/ 	.word	0x000000ff
        /*0814*/ 	.word	0x000003a0
        /*0818*/ 	.short	0x0100
        /*081a*/ 	.byte	0x09
	.zero		1


	//   ....[117]....
        /*081c*/ 	.word	0x00000fe0
        /*0820*/ 	.word	0x000000ff
        /*0824*/ 	.word	0x000003a8
        /*0828*/ 	.short	0x0100
        /*082a*/ 	.byte	0x09
	.zero		1


	//   ....[118]....
        /*082c*/ 	.word	0x00001ed0
        /*0830*/ 	.word	0x000000ff
        /*0834*/ 	.word	0xfffffff8
        /*0838*/ 	.short	0x010a
        /*083a*/ 	.byte	0x2b
	.zero		1


	//   ....[119]....
        /*083c*/ 	.word	0x00002090
        /*0840*/ 	.word	0x00000003
        /*0844*/ 	.word	0x00000000
        /*0848*/ 	.short	0x010a
        /*084a*/ 	.byte	0x3f
	.zero		1


	//   ....[120]....
        /*084c*/ 	.word	0x000020d0
        /*0850*/ 	.word	0x00000003
        /*0854*/ 	.word	0x00000000
        /*0858*/ 	.short	0x010a
        /*085a*/ 	.byte	0x3f
	.zero		1


	//   ....[121]....
        /*085c*/ 	.word	0x00002260
        /*0860*/ 	.word	0x000000ff
        /*0864*/ 	.word	0x00000000
        /*0868*/ 	.short	0x010a
        /*086a*/ 	.byte	0x04
	.zero		1


	//   ....[122]....
        /*086c*/ 	.word	0x000022a0
        /*0870*/ 	.word	0x000000ff
        /*0874*/ 	.word	0x00000000
        /*0878*/ 	.short	0x010a
        /*087a*/ 	.byte	0x04
	.zero		1


	//   ....[123]....
        /*087c*/ 	.word	0x00002390
        /*0880*/ 	.word	0x00000005
        /*0884*/ 	.word	0x00000000
        /*0888*/ 	.short	0x0101
        /*088a*/ 	.byte	0x3f
	.zero		1


	//   ....[124]....
        /*088c*/ 	.word	0x000024a0
        /*0890*/ 	.word	0x00000003
        /*0894*/ 	.word	0x00000000
        /*0898*/ 	.short	0x0101
        /*089a*/ 	.byte	0x2f
	.zero		1


	//   ....[125]....
        /*089c*/ 	.word	0x000025a0
        /*08a0*/ 	.word	0x00000003
        /*08a4*/ 	.word	0x00000000
        /*08a8*/ 	.short	0x0101
        /*08aa*/ 	.byte	0x3f
	.zero		1


	//   ....[126]....
        /*08ac*/ 	.word	0x00002620
        /*08b0*/ 	.word	0x000000ff
        /*08b4*/ 	.word	0x00000008
        /*08b8*/ 	.short	0x010a
        /*08ba*/ 	.byte	0x2b
	.zero		1


	//   ....[127]....
        /*08bc*/ 	.word	0x00004430
        /*08c0*/ 	.word	0x00000000
        /*08c4*/ 	.word	0x00000000
        /*08c8*/ 	.short	0x0101
        /*08ca*/ 	.byte	0x2f
	.zero		1


	//   ....[128]....
        /*08cc*/ 	.word	0x00004eb0
        /*08d0*/ 	.word	0x0000000b
        /*08d4*/ 	.word	0x000001c0
        /*08d8*/ 	.short	0x010a
        /*08da*/ 	.byte	0x3f
	.zero		1


	//   ....[129]....
        /*08dc*/ 	.word	0x00005290
        /*08e0*/ 	.word	0x00000004
        /*08e4*/ 	.word	0x000003b8
        /*08e8*/ 	.short	0x0101
        /*08ea*/ 	.byte	0x3f
	.zero		1


	//   ....[130]....
        /*08ec*/ 	.word	0x000059b0
        /*08f0*/ 	.word	0x00000007
        /*08f4*/ 	.word	0x00000000
        /*08f8*/ 	.short	0x010a
        /*08fa*/ 	.byte	0x3f
	.zero		1


	//   ....[131]....
        /*08fc*/ 	.word	0x00005a30
        /*0900*/ 	.word	0x00000006
        /*0904*/ 	.word	0x00000000
        /*0908*/ 	.short	0x010a
        /*090a*/ 	.byte	0x3f
	.zero		1


	//   ....[132]....
        /*090c*/ 	.word	0x00005ac0
        /*0910*/ 	.word	0x00000007
        /*0914*/ 	.word	0x00000000
        /*0918*/ 	.short	0x010a
        /*091a*/ 	.byte	0x3f
	.zero		1


	//   ....[133]....
        /*091c*/ 	.word	0x00005b50
        /*0920*/ 	.word	0x00000006
        /*0924*/ 	.word	0x00000000
        /*0928*/ 	.short	0x010a
        /*092a*/ 	.byte	0x3f
	.zero		1


	//   ....[134]....
        /*092c*/ 	.word	0x00005be0
        /*0930*/ 	.word	0x00000007
        /*0934*/ 	.word	0x00000000
        /*0938*/ 	.short	0x010a
        /*093a*/ 	.byte	0x3f
	.zero		1


	//   ....[135]....
        /*093c*/ 	.word	0x00005c70
        /*0940*/ 	.word	0x00000006
        /*0944*/ 	.word	0x00000000
        /*0948*/ 	.short	0x010a
        /*094a*/ 	.byte	0x3f
	.zero		1


	//   ....[136]....
        /*094c*/ 	.word	0x00005d00
        /*0950*/ 	.word	0x00000007
        /*0954*/ 	.word	0x00000000
        /*0958*/ 	.short	0x010a
        /*095a*/ 	.byte	0x3f
	.zero		1


	//   ....[137]....
        /*095c*/ 	.word	0x00005d90
        /*0960*/ 	.word	0x00000006
        /*0964*/ 	.word	0x00000000
        /*0968*/ 	.short	0x010a
        /*096a*/ 	.byte	0x3f
	.zero		1


	//   ....[138]....
        /*096c*/ 	.word	0x00005e20
        /*0970*/ 	.word	0x00000007
        /*0974*/ 	.word	0x00000000
        /*0978*/ 	.short	0x010a
        /*097a*/ 	.byte	0x3f
	.zero		1


	//   ....[139]....
        /*097c*/ 	.word	0x00005eb0
        /*0980*/ 	.word	0x00000006
        /*0984*/ 	.word	0x00000000
        /*0988*/ 	.short	0x010a
        /*098a*/ 	.byte	0x3f
	.zero		1


	//   ....[140]....
        /*098c*/ 	.word	0x00005f40
        /*0990*/ 	.word	0x00000007
        /*0994*/ 	.word	0x00000000
        /*0998*/ 	.short	0x010a
        /*099a*/ 	.byte	0x3f
	.zero		1


	//   ....[141]....
        /*099c*/ 	.word	0x00005fd0
        /*09a0*/ 	.word	0x00000006
        /*09a4*/ 	.word	0x00000000
        /*09a8*/ 	.short	0x010a
        /*09aa*/ 	.byte	0x3f
	.zero		1


	//   ....[142]....
        /*09ac*/ 	.word	0x00006060
        /*09b0*/ 	.word	0x00000007
        /*09b4*/ 	.word	0x00000000
        /*09b8*/ 	.short	0x010a
        /*09ba*/ 	.byte	0x3f
	.zero		1


	//   ....[143]....
        /*09bc*/ 	.word	0x000060f0
        /*09c0*/ 	.word	0x00000006
        /*09c4*/ 	.word	0x00000000
        /*09c8*/ 	.short	0x010a
        /*09ca*/ 	.byte	0x3f
	.zero		1


	//   ....[144]....
        /*09cc*/ 	.word	0x00006180
        /*09d0*/ 	.word	0x00000007
        /*09d4*/ 	.word	0x00000000
        /*09d8*/ 	.short	0x010a
        /*09da*/ 	.byte	0x3f
	.zero		1


	//   ....[145]....
        /*09dc*/ 	.word	0x00006210
        /*09e0*/ 	.word	0x00000006
        /*09e4*/ 	.word	0x00000000
        /*09e8*/ 	.short	0x010a
        /*09ea*/ 	.byte	0x3f
	.zero		1


	//   ....[146]....
        /*09ec*/ 	.word	0x000062a0
        /*09f0*/ 	.word	0x00000007
        /*09f4*/ 	.word	0x00000000
        /*09f8*/ 	.short	0x010a
        /*09fa*/ 	.byte	0x3f
	.zero		1


	//   ....[147]....
        /*09fc*/ 	.word	0x00006330
        /*0a00*/ 	.word	0x00000006
        /*0a04*/ 	.word	0x00000000
        /*0a08*/ 	.short	0x010a
        /*0a0a*/ 	.byte	0x3f
	.zero		1


	//   ....[148]....
        /*0a0c*/ 	.word	0x000063c0
        /*0a10*/ 	.word	0x00000007
        /*0a14*/ 	.word	0x00000000
        /*0a18*/ 	.short	0x010a
        /*0a1a*/ 	.byte	0x3f
	.zero		1


	//   ....[149]....
        /*0a1c*/ 	.word	0x00006450
        /*0a20*/ 	.word	0x00000006
        /*0a24*/ 	.word	0x00000000
        /*0a28*/ 	.short	0x010a
        /*0a2a*/ 	.byte	0x3f
	.zero		1


	//   ....[150]....
        /*0a2c*/ 	.word	0x000064e0
        /*0a30*/ 	.word	0x00000007
        /*0a34*/ 	.word	0x00000000
        /*0a38*/ 	.short	0x010a
        /*0a3a*/ 	.byte	0x3f
	.zero		1


	//   ....[151]....
        /*0a3c*/ 	.word	0x00006570
        /*0a40*/ 	.word	0x00000006
        /*0a44*/ 	.word	0x00000000
        /*0a48*/ 	.short	0x010a
        /*0a4a*/ 	.byte	0x3f
	.zero		1


	//   ....[152]....
        /*0a4c*/ 	.word	0x00006600
        /*0a50*/ 	.word	0x00000007
        /*0a54*/ 	.word	0x00000000
        /*0a58*/ 	.short	0x010a
        /*0a5a*/ 	.byte	0x3f
	.zero		1


	//   ....[153]....
        /*0a5c*/ 	.word	0x00006690
        /*0a60*/ 	.word	0x00000006
        /*0a64*/ 	.word	0x00000000
        /*0a68*/ 	.short	0x010a
        /*0a6a*/ 	.byte	0x3f
	.zero		1


	//   ....[154]....
        /*0a6c*/ 	.word	0x00006720
        /*0a70*/ 	.word	0x00000007
        /*0a74*/ 	.word	0x00000000
        /*0a78*/ 	.short	0x010a
        /*0a7a*/ 	.byte	0x3f
	.zero		1


	//   ....[155]....
        /*0a7c*/ 	.word	0x000067b0
        /*0a80*/ 	.word	0x00000006
        /*0a84*/ 	.word	0x00000000
        /*0a88*/ 	.short	0x010a
        /*0a8a*/ 	.byte	0x3f
	.zero		1


	//   ....[156]....
        /*0a8c*/ 	.word	0x00006840
        /*0a90*/ 	.word	0x00000007
        /*0a94*/ 	.word	0x00000000
        /*0a98*/ 	.short	0x010a
        /*0a9a*/ 	.byte	0x3f
	.zero		1


	//   ....[157]....
        /*0a9c*/ 	.word	0x000068d0
        /*0aa0*/ 	.word	0x00000006
        /*0aa4*/ 	.word	0x00000000
        /*0aa8*/ 	.short	0x010a
        /*0aaa*/ 	.byte	0x3f
	.zero		1


	//   ....[158]....
        /*0aac*/ 	.word	0x00006960
        /*0ab0*/ 	.word	0x00000007
        /*0ab4*/ 	.word	0x00000000
        /*0ab8*/ 	.short	0x010a
        /*0aba*/ 	.byte	0x3f
	.zero		1


	//   ....[159]....
        /*0abc*/ 	.word	0x000069f0
        /*0ac0*/ 	.word	0x00000006
        /*0ac4*/ 	.word	0x00000000
        /*0ac8*/ 	.short	0x010a
        /*0aca*/ 	.byte	0x3f
	.zero		1


	//   ....[160]....
        /*0acc*/ 	.word	0x00006a80
        /*0ad0*/ 	.word	0x00000007
        /*0ad4*/ 	.word	0x00000000
        /*0ad8*/ 	.short	0x010a
        /*0ada*/ 	.byte	0x3f
	.zero		1


	//   ....[161]....
        /*0adc*/ 	.word	0x00006b10
        /*0ae0*/ 	.word	0x00000006
        /*0ae4*/ 	.word	0x00000000
        /*0ae8*/ 	.short	0x010a
        /*0aea*/ 	.byte	0x3f
	.zero		1


	//   ....[162]....
        /*0aec*/ 	.word	0x00006ba0
        /*0af0*/ 	.word	0x00000007
        /*0af4*/ 	.word	0x00000000
        /*0af8*/ 	.short	0x010a
        /*0afa*/ 	.byte	0x3f
	.zero		1


	//   ....[163]....
        /*0afc*/ 	.word	0x00006c30
        /*0b00*/ 	.word	0x00000006
        /*0b04*/ 	.word	0x00000000
        /*0b08*/ 	.short	0x010a
        /*0b0a*/ 	.byte	0x3f
	.zero		1


	//   ....[164]....
        /*0b0c*/ 	.word	0x00006cc0
        /*0b10*/ 	.word	0x00000007
        /*0b14*/ 	.word	0x00000000
        /*0b18*/ 	.short	0x010a
        /*0b1a*/ 	.byte	0x3f
	.zero		1


	//   ....[165]....
        /*0b1c*/ 	.word	0x00006d50
        /*0b20*/ 	.word	0x00000006
        /*0b24*/ 	.word	0x00000000
        /*0b28*/ 	.short	0x010a
        /*0b2a*/ 	.byte	0x3f
	.zero		1


	//   ....[166]....
        /*0b2c*/ 	.word	0x00006de0
        /*0b30*/ 	.word	0x00000007
        /*0b34*/ 	.word	0x00000000
        /*0b38*/ 	.short	0x010a
        /*0b3a*/ 	.byte	0x3f
	.zero		1


	//   ....[167]....
        /*0b3c*/ 	.word	0x00006e70
        /*0b40*/ 	.word	0x00000006
        /*0b44*/ 	.word	0x00000000
        /*0b48*/ 	.short	0x010a
        /*0b4a*/ 	.byte	0x3f
	.zero		1


	//   ....[168]....
        /*0b4c*/ 	.word	0x00006f00
        /*0b50*/ 	.word	0x00000007
        /*0b54*/ 	.word	0x00000000
        /*0b58*/ 	.short	0x010a
        /*0b5a*/ 	.byte	0x3f
	.zero		1


	//   ....[169]....
        /*0b5c*/ 	.word	0x00006f90
        /*0b60*/ 	.word	0x00000006
        /*0b64*/ 	.word	0x00000000
        /*0b68*/ 	.short	0x010a
        /*0b6a*/ 	.byte	0x3f
	.zero		1


	//   ....[170]....
        /*0b6c*/ 	.word	0x00007020
        /*0b70*/ 	.word	0x00000007
        /*0b74*/ 	.word	0x00000000
        /*0b78*/ 	.short	0x010a
        /*0b7a*/ 	.byte	0x3f
	.zero		1


	//   ....[171]....
        /*0b7c*/ 	.word	0x000070b0
        /*0b80*/ 	.word	0x00000006
        /*0b84*/ 	.word	0x00000000
        /*0b88*/ 	.short	0x010a
        /*0b8a*/ 	.byte	0x3f
	.zero		1


	//   ....[172]....
        /*0b8c*/ 	.word	0x00007140
        /*0b90*/ 	.word	0x00000007
        /*0b94*/ 	.word	0x00000000
        /*0b98*/ 	.short	0x010a
        /*0b9a*/ 	.byte	0x3f
	.zero		1


	//   ....[173]....
        /*0b9c*/ 	.word	0x000071d0
        /*0ba0*/ 	.word	0x00000006
        /*0ba4*/ 	.word	0x00000000
        /*0ba8*/ 	.short	0x010a
        /*0baa*/ 	.byte	0x3f
	.zero		1


	//   ....[174]....
        /*0bac*/ 	.word	0x00007260
        /*0bb0*/ 	.word	0x00000007
        /*0bb4*/ 	.word	0x00000000
        /*0bb8*/ 	.short	0x010a
        /*0bba*/ 	.byte	0x3f
	.zero		1


	//   ....[175]....
        /*0bbc*/ 	.word	0x000072f0
        /*0bc0*/ 	.word	0x00000006
        /*0bc4*/ 	.word	0x00000000
        /*0bc8*/ 	.short	0x010a
        /*0bca*/ 	.byte	0x3f
	.zero		1


	//   ....[176]....
        /*0bcc*/ 	.word	0x00007380
        /*0bd0*/ 	.word	0x00000007
        /*0bd4*/ 	.word	0x00000000
        /*0bd8*/ 	.short	0x010a
        /*0bda*/ 	.byte	0x3f
	.zero		1


	//   ....[177]....
        /*0bdc*/ 	.word	0x00007410
        /*0be0*/ 	.word	0x00000006
        /*0be4*/ 	.word	0x00000000
        /*0be8*/ 	.short	0x010a
        /*0bea*/ 	.byte	0x3f
	.zero		1


	//   ....[178]....
        /*0bec*/ 	.word	0x000074a0
        /*0bf0*/ 	.word	0x00000007
        /*0bf4*/ 	.word	0x00000000
        /*0bf8*/ 	.short	0x010a
        /*0bfa*/ 	.byte	0x3f
	.zero		1


	//   ....[179]....
        /*0bfc*/ 	.word	0x00007530
        /*0c00*/ 	.word	0x00000006
        /*0c04*/ 	.word	0x00000000
        /*0c08*/ 	.short	0x010a
        /*0c0a*/ 	.byte	0x3f
	.zero		1


	//   ....[180]....
        /*0c0c*/ 	.word	0x000075c0
        /*0c10*/ 	.word	0x00000007
        /*0c14*/ 	.word	0x00000000
        /*0c18*/ 	.short	0x010a
        /*0c1a*/ 	.byte	0x3f
	.zero		1


	//   ....[181]....
        /*0c1c*/ 	.word	0x00007650
        /*0c20*/ 	.word	0x00000006
        /*0c24*/ 	.word	0x00000000
        /*0c28*/ 	.short	0x010a
        /*0c2a*/ 	.byte	0x3f
	.zero		1


	//   ....[182]....
        /*0c2c*/ 	.word	0x000076e0
        /*0c30*/ 	.word	0x00000007
        /*0c34*/ 	.word	0x00000000
        /*0c38*/ 	.short	0x010a
        /*0c3a*/ 	.byte	0x3f
	.zero		1


	//   ....[183]....
        /*0c3c*/ 	.word	0x00007770
        /*0c40*/ 	.word	0x00000006
        /*0c44*/ 	.word	0x00000000
        /*0c48*/ 	.short	0x010a
        /*0c4a*/ 	.byte	0x3f
	.zero		1


	//   ....[184]....
        /*0c4c*/ 	.word	0x00007800
        /*0c50*/ 	.word	0x00000007
        /*0c54*/ 	.word	0x00000000
        /*0c58*/ 	.short	0x010a
        /*0c5a*/ 	.byte	0x3f
	.zero		1


	//   ....[185]....
        /*0c5c*/ 	.word	0x00007890
        /*0c60*/ 	.word	0x00000005
        /*0c64*/ 	.word	0x00000000
        /*0c68*/ 	.short	0x010a
        /*0c6a*/ 	.byte	0x3f
	.zero		1


	//   ....[186]....
        /*0c6c*/ 	.word	0x00007900
        /*0c70*/ 	.word	0x00000003
        /*0c74*/ 	.word	0xfffffff8
        /*0c78*/ 	.short	0x010a
        /*0c7a*/ 	.byte	0x3f
	.zero		1


	//   ....[187]....
        /*0c7c*/ 	.word	0x00007950
        /*0c80*/ 	.word	0x00000003
        /*0c84*/ 	.word	0x00000000
        /*0c88*/ 	.short	0x010a
        /*0c8a*/ 	.byte	0x3f
	.zero		1


	//   ....[188]....
        /*0c8c*/ 	.word	0x000079b0
        /*0c90*/ 	.word	0x00000005
        /*0c94*/ 	.word	0x00000000
        /*0c98*/ 	.short	0x010a
        /*0c9a*/ 	.byte	0x3f
	.zero		1


	//   ....[189]....
        /*0c9c*/ 	.word	0x00007a10
        /*0ca0*/ 	.word	0x00000004
        /*0ca4*/ 	.word	0x00000008
        /*0ca8*/ 	.short	0x010a
        /*0caa*/ 	.byte	0x3f
	.zero		1


	//   ....[190]....
        /*0cac*/ 	.word	0x00007ae0
        /*0cb0*/ 	.word	0x0000000b
        /*0cb4*/ 	.word	0x000001c0
        /*0cb8*/ 	.short	0x010a
        /*0cba*/ 	.byte	0x3f
	.zero		1


	//   ....[191]....
        /*0cbc*/ 	.word	0x00007bb0
        /*0cc0*/ 	.word	0x00000007
        /*0cc4*/ 	.word	0x00000000
        /*0cc8*/ 	.short	0x010a
        /*0cca*/ 	.byte	0x3f
	.zero		1


	//   ....[192]....
        /*0ccc*/ 	.word	0x00007c00
        /*0cd0*/ 	.word	0x00000006
        /*0cd4*/ 	.word	0x00000000
        /*0cd8*/ 	.short	0x010a
        /*0cda*/ 	.byte	0x3f
	.zero		1


	//   ....[193]....
        /*0cdc*/ 	.word	0x00007c50
        /*0ce0*/ 	.word	0x00000007
        /*0ce4*/ 	.word	0x00000000
        /*0ce8*/ 	.short	0x010a
        /*0cea*/ 	.byte	0x3f
	.zero		1


	//   ....[194]....
        /*0cec*/ 	.word	0x00007ca0
        /*0cf0*/ 	.word	0x00000006
        /*0cf4*/ 	.word	0x00000000
        /*0cf8*/ 	.short	0x010a
        /*0cfa*/ 	.byte	0x3f
	.zero		1


	//   ....[195]....
        /*0cfc*/ 	.word	0x00007cf0
        /*0d00*/ 	.word	0x00000007
        /*0d04*/ 	.word	0x00000000
        /*0d08*/ 	.short	0x010a
        /*0d0a*/ 	.byte	0x3f
	.zero		1


	//   ....[196]....
        /*0d0c*/ 	.word	0x00007d40
        /*0d10*/ 	.word	0x00000006
        /*0d14*/ 	.word	0x00000000
        /*0d18*/ 	.short	0x010a
        /*0d1a*/ 	.byte	0x3f
	.zero		1


	//   ....[197]....
        /*0d1c*/ 	.word	0x00007d90
        /*0d20*/ 	.word	0x00000007
        /*0d24*/ 	.word	0x00000000
        /*0d28*/ 	.short	0x010a
        /*0d2a*/ 	.byte	0x3f
	.zero		1


	//   ....[198]....
        /*0d2c*/ 	.word	0x00007de0
        /*0d30*/ 	.word	0x00000006
        /*0d34*/ 	.word	0x00000000
        /*0d38*/ 	.short	0x010a
        /*0d3a*/ 	.byte	0x3f
	.zero		1


	//   ....[199]....
        /*0d3c*/ 	.word	0x00007e30
        /*0d40*/ 	.word	0x00000007
        /*0d44*/ 	.word	0x00000000
        /*0d48*/ 	.short	0x010a
        /*0d4a*/ 	.byte	0x3f
	.zero		1


	//   ....[200]....
        /*0d4c*/ 	.word	0x00007e80
        /*0d50*/ 	.word	0x00000006
        /*0d54*/ 	.word	0x00000000
        /*0d58*/ 	.short	0x010a
        /*0d5a*/ 	.byte	0x3f
	.zero		1


	//   ....[201]....
        /*0d5c*/ 	.word	0x00007ed0
        /*0d60*/ 	.word	0x00000007
        /*0d64*/ 	.word	0x00000000
        /*0d68*/ 	.short	0x010a
        /*0d6a*/ 	.byte	0x3f
	.zero		1


	//   ....[202]....
        /*0d6c*/ 	.word	0x00007f20
        /*0d70*/ 	.word	0x00000006
        /*0d74*/ 	.word	0x00000000
        /*0d78*/ 	.short	0x010a
        /*0d7a*/ 	.byte	0x3f
	.zero		1


	//   ....[203]....
        /*0d7c*/ 	.word	0x00007f70
        /*0d80*/ 	.word	0x00000007
        /*0d84*/ 	.word	0x00000000
        /*0d88*/ 	.short	0x010a
        /*0d8a*/ 	.byte	0x3f
	.zero		1


	//   ....[204]....
        /*0d8c*/ 	.word	0x00007fc0
        /*0d90*/ 	.word	0x00000006
        /*0d94*/ 	.word	0x00000000
        /*0d98*/ 	.short	0x010a
        /*0d9a*/ 	.byte	0x3f
	.zero		1


	//   ....[205]....
        /*0d9c*/ 	.word	0x00008010
        /*0da0*/ 	.word	0x00000007
        /*0da4*/ 	.word	0x00000000
        /*0da8*/ 	.short	0x010a
        /*0daa*/ 	.byte	0x3f
	.zero		1


	//   ....[206]....
        /*0dac*/ 	.word	0x00008060
        /*0db0*/ 	.word	0x00000006
        /*0db4*/ 	.word	0x00000000
        /*0db8*/ 	.short	0x010a
        /*0dba*/ 	.byte	0x3f
	.zero		1


	//   ....[207]....
        /*0dbc*/ 	.word	0x000080b0
        /*0dc0*/ 	.word	0x00000007
        /*0dc4*/ 	.word	0x00000000
        /*0dc8*/ 	.short	0x010a
        /*0dca*/ 	.byte	0x3f
	.zero		1


	//   ....[208]....
        /*0dcc*/ 	.word	0x00008100
        /*0dd0*/ 	.word	0x00000006
        /*0dd4*/ 	.word	0x00000000
        /*0dd8*/ 	.short	0x010a
        /*0dda*/ 	.byte	0x3f
	.zero		1


	//   ....[209]....
        /*0ddc*/ 	.word	0x00008150
        /*0de0*/ 	.word	0x00000007
        /*0de4*/ 	.word	0x00000000
        /*0de8*/ 	.short	0x010a
        /*0dea*/ 	.byte	0x3f
	.zero		1


	//   ....[210]....
        /*0dec*/ 	.word	0x000081a0
        /*0df0*/ 	.word	0x00000006
        /*0df4*/ 	.word	0x00000000
        /*0df8*/ 	.short	0x010a
        /*0dfa*/ 	.byte	0x3f
	.zero		1


	//   ....[211]....
        /*0dfc*/ 	.word	0x000081f0
        /*0e00*/ 	.word	0x00000007
        /*0e04*/ 	.word	0x00000000
        /*0e08*/ 	.short	0x010a
        /*0e0a*/ 	.byte	0x3f
	.zero		1


	//   ....[212]....
        /*0e0c*/ 	.word	0x00008240
        /*0e10*/ 	.word	0x00000006
        /*0e14*/ 	.word	0x00000000
        /*0e18*/ 	.short	0x010a
        /*0e1a*/ 	.byte	0x3f
	.zero		1


	//   ....[213]....
        /*0e1c*/ 	.word	0x00008290
        /*0e20*/ 	.word	0x00000007
        /*0e24*/ 	.word	0x00000000
        /*0e28*/ 	.short	0x010a
        /*0e2a*/ 	.byte	0x3f
	.zero		1


	//   ....[214]....
        /*0e2c*/ 	.word	0x000082e0
        /*0e30*/ 	.word	0x00000006
        /*0e34*/ 	.word	0x00000000
        /*0e38*/ 	.short	0x010a
        /*0e3a*/ 	.byte	0x3f
	.zero		1


	//   ....[215]....
        /*0e3c*/ 	.word	0x00008330
        /*0e40*/ 	.word	0x00000007
        /*0e44*/ 	.word	0x00000000
        /*0e48*/ 	.short	0x010a
        /*0e4a*/ 	.byte	0x3f
	.zero		1


	//   ....[216]....
        /*0e4c*/ 	.word	0x00008380
        /*0e50*/ 	.word	0x00000006
        /*0e54*/ 	.word	0x00000000
        /*0e58*/ 	.short	0x010a
        /*0e5a*/ 	.byte	0x3f
	.zero		1


	//   ....[217]....
        /*0e5c*/ 	.word	0x000083d0
        /*0e60*/ 	.word	0x00000007
        /*0e64*/ 	.word	0x00000000
        /*0e68*/ 	.short	0x010a
        /*0e6a*/ 	.byte	0x3f
	.zero		1


	//   ....[218]....
        /*0e6c*/ 	.word	0x00008420
        /*0e70*/ 	.word	0x00000006
        /*0e74*/ 	.word	0x00000000
        /*0e78*/ 	.short	0x010a
        /*0e7a*/ 	.byte	0x3f
	.zero		1


	//   ....[219]....
        /*0e7c*/ 	.word	0x00008470
        /*0e80*/ 	.word	0x00000007
        /*0e84*/ 	.word	0x00000000
        /*0e88*/ 	.short	0x010a
        /*0e8a*/ 	.byte	0x3f
	.zero		1


	//   ....[220]....
        /*0e8c*/ 	.word	0x000084c0
        /*0e90*/ 	.word	0x00000006
        /*0e94*/ 	.word	0x00000000
        /*0e98*/ 	.short	0x010a
        /*0e9a*/ 	.byte	0x3f
	.zero		1


	//   ....[221]....
        /*0e9c*/ 	.word	0x00008510
        /*0ea0*/ 	.word	0x00000007
        /*0ea4*/ 	.word	0x00000000
        /*0ea8*/ 	.short	0x010a
        /*0eaa*/ 	.byte	0x3f
	.zero		1


	//   ....[222]....
        /*0eac*/ 	.word	0x00008560
        /*0eb0*/ 	.word	0x00000006
        /*0eb4*/ 	.word	0x00000000
        /*0eb8*/ 	.short	0x010a
        /*0eba*/ 	.byte	0x3f
	.zero		1


	//   ....[223]....
        /*0ebc*/ 	.word	0x000085b0
        /*0ec0*/ 	.word	0x00000007
        /*0ec4*/ 	.word	0x00000000
        /*0ec8*/ 	.short	0x010a
        /*0eca*/ 	.byte	0x3f
	.zero		1


	//   ....[224]....
        /*0ecc*/ 	.word	0x00008600
        /*0ed0*/ 	.word	0x00000006
        /*0ed4*/ 	.word	0x00000000
        /*0ed8*/ 	.short	0x010a
        /*0eda*/ 	.byte	0x3f
	.zero		1


	//   ....[225]....
        /*0edc*/ 	.word	0x00008650
        /*0ee0*/ 	.word	0x00000007
        /*0ee4*/ 	.word	0x00000000
        /*0ee8*/ 	.short	0x010a
        /*0eea*/ 	.byte	0x3f
	.zero		1


	//   ....[226]....
        /*0eec*/ 	.word	0x000086a0
        /*0ef0*/ 	.word	0x00000006
        /*0ef4*/ 	.word	0x00000000
        /*0ef8*/ 	.short	0x010a
        /*0efa*/ 	.byte	0x3f
	.zero		1


	//   ....[227]....
        /*0efc*/ 	.word	0x000086f0
        /*0f00*/ 	.word	0x00000007
        /*0f04*/ 	.word	0x00000000
        /*0f08*/ 	.short	0x010a
        /*0f0a*/ 	.byte	0x3f
	.zero		1


	//   ....[228]....
        /*0f0c*/ 	.word	0x00008740
        /*0f10*/ 	.word	0x00000006
        /*0f14*/ 	.word	0x00000000
        /*0f18*/ 	.short	0x010a
        /*0f1a*/ 	.byte	0x3f
	.zero		1


	//   ....[229]....
        /*0f1c*/ 	.word	0x00008790
        /*0f20*/ 	.word	0x00000007
        /*0f24*/ 	.word	0x00000000
        /*0f28*/ 	.short	0x010a
        /*0f2a*/ 	.byte	0x3f
	.zero		1


	//   ....[230]....
        /*0f2c*/ 	.word	0x000087e0
        /*0f30*/ 	.word	0x00000006
        /*0f34*/ 	.word	0x00000000
        /*0f38*/ 	.short	0x010a
        /*0f3a*/ 	.byte	0x3f
	.zero		1


	//   ....[231]....
        /*0f3c*/ 	.word	0x00008830
        /*0f40*/ 	.word	0x00000007
        /*0f44*/ 	.word	0x00000000
        /*0f48*/ 	.short	0x010a
        /*0f4a*/ 	.byte	0x3f
	.zero		1


	//   ....[232]....
        /*0f4c*/ 	.word	0x00008880
        /*0f50*/ 	.word	0x00000006
        /*0f54*/ 	.word	0x00000000
        /*0f58*/ 	.short	0x010a
        /*0f5a*/ 	.byte	0x3f
	.zero		1


	//   ....[233]....
        /*0f5c*/ 	.word	0x000088d0
        /*0f60*/ 	.word	0x00000007
        /*0f64*/ 	.word	0x00000000
        /*0f68*/ 	.short	0x010a
        /*0f6a*/ 	.byte	0x3f
	.zero		1


	//   ....[234]....
        /*0f6c*/ 	.word	0x00008920
        /*0f70*/ 	.word	0x00000006
        /*0f74*/ 	.word	0x00000000
        /*0f78*/ 	.short	0x010a
        /*0f7a*/ 	.byte	0x3f
	.zero		1


	//   ....[235]....
        /*0f7c*/ 	.word	0x00008970
        /*0f80*/ 	.word	0x00000007
        /*0f84*/ 	.word	0x00000000
        /*0f88*/ 	.short	0x010a
        /*0f8a*/ 	.byte	0x3f
	.zero		1


	//   ....[236]....
        /*0f8c*/ 	.word	0x000089c0
        /*0f90*/ 	.word	0x00000006
        /*0f94*/ 	.word	0x00000000
        /*0f98*/ 	.short	0x010a
        /*0f9a*/ 	.byte	0x3f
	.zero		1


	//   ....[237]....
        /*0f9c*/ 	.word	0x00008a10
        /*0fa0*/ 	.word	0x00000007
        /*0fa4*/ 	.word	0x00000000
        /*0fa8*/ 	.short	0x010a
        /*0faa*/ 	.byte	0x3f
	.zero		1


	//   ....[238]....
        /*0fac*/ 	.word	0x00008a60
        /*0fb0*/ 	.word	0x00000006
        /*0fb4*/ 	.word	0x00000000
        /*0fb8*/ 	.short	0x010a
        /*0fba*/ 	.byte	0x3f
	.zero		1


	//   ....[239]....
        /*0fbc*/ 	.word	0x00008ab0
        /*0fc0*/ 	.word	0x00000007
        /*0fc4*/ 	.word	0x00000000
        /*0fc8*/ 	.short	0x010a
        /*0fca*/ 	.byte	0x3f
	.zero		1


	//   ....[240]....
        /*0fcc*/ 	.word	0x00008b00
        /*0fd0*/ 	.word	0x00000006
        /*0fd4*/ 	.word	0x00000000
        /*0fd8*/ 	.short	0x010a
        /*0fda*/ 	.byte	0x3f
	.zero		1


	//   ....[241]....
        /*0fdc*/ 	.word	0x00008b50
        /*0fe0*/ 	.word	0x00000007
        /*0fe4*/ 	.word	0x00000000
        /*0fe8*/ 	.short	0x010a
        /*0fea*/ 	.byte	0x3f
	.zero		1


	//   ....[242]....
        /*0fec*/ 	.word	0x00008ba0
        /*0ff0*/ 	.word	0x00000006
        /*0ff4*/ 	.word	0x00000000
        /*0ff8*/ 	.short	0x010a
        /*0ffa*/ 	.byte	0x3f
	.zero		1


	//   ....[243]....
        /*0ffc*/ 	.word	0x00008bf0
        /*1000*/ 	.word	0x00000007
        /*1004*/ 	.word	0x00000000
        /*1008*/ 	.short	0x010a
        /*100a*/ 	.byte	0x3f
	.zero		1


	//   ....[244]....
        /*100c*/ 	.word	0x00008c40
        /*1010*/ 	.word	0x00000006
        /*1014*/ 	.word	0x00000000
        /*1018*/ 	.short	0x010a
        /*101a*/ 	.byte	0x3f
	.zero		1


	//   ....[245]....
        /*101c*/ 	.word	0x00008c90
        /*1020*/ 	.word	0x00000007
        /*1024*/ 	.word	0x00000000
        /*1028*/ 	.short	0x010a
        /*102a*/ 	.byte	0x3f
	.zero		1


	//----- nvinfo : EIATTR_NUM_MBARRIERS
	.align		4
.L_37:
        /*102c*/ 	.byte	0x03, 0x38
        /*102e*/ 	.short	0x0076


	//----- nvinfo : EIATTR_EXIT_INSTR_OFFSETS
	.align		4
        /*1030*/ 	.byte	0x04, 0x1c
        /*1032*/ 	.short	(.L_39 - .L_38)


	//   ....[0]....
.L_38:
        /*1034*/ 	.word	0x00001ac0


	//   ....[1]....
        /*1038*/ 	.word	0x00001b20


	//   ....[2]....
        /*103c*/ 	.word	0x00004a50


	//   ....[3]....
        /*1040*/ 	.word	0x00004a80


	//   ....[4]....
        /*1044*/ 	.word	0x000078e0


	//----- nvinfo : EIATTR_MAX_THREADS
	.align		4
.L_39:
        /*1048*/ 	.byte	0x04, 0x05
        /*104a*/ 	.short	(.L_41 - .L_40)
.L_40:
        /*104c*/ 	.word	0x00000180
        /*1050*/ 	.word	0x00000001
        /*1054*/ 	.word	0x00000001


	//----- nvinfo : EIATTR_CRS_STACK_SIZE
	.align		4
.L_41:
        /*1058*/ 	.byte	0x04, 0x1e
        /*105a*/ 	.short	(.L_43 - .L_42)
.L_42:
        /*105c*/ 	.word	0x00000000


	//----- nvinfo : EIATTR_CBANK_PARAM_SIZE
	.align		4
.L_43:
        /*1060*/ 	.byte	0x03, 0x19
        /*1062*/ 	.short	0x0470


	//----- nvinfo : EIATTR_PARAM_CBANK
	.align		4
        /*1064*/ 	.byte	0x04, 0x0a
        /*1066*/ 	.short	(.L_45 - .L_44)
	.align		4
.L_44:
        /*1068*/ 	.word	index@(.nv.constant0._ZN7cutlass13device_kernelINS_4gemm6kernel13GemmUniversalIN4cute5tupleIJiiiiEEENS1_10collective13CollectiveMmaINS1_34MainloopSm90TmaGmmaWarpSpecializedILi56ENS5_IJNS4_1CILi4EEESB_NSA_ILi1EEEEEENS1_32KernelTmaWarpSpecializedPingpongEEENS5_IJNSA_ILi64EEESG_NSA_ILi32EEEEEEaNS5_IJlSC_lEEEaSJ_NS4_8TiledMMAINS4_8MMA_AtomIJNS4_4SM904GMMA26MMA_64x64x32_S32S8S8_SS_TNEEEENS4_6LayoutINS5_IJSC_SC_SC_EEENS5_IJNSA_ILi0EEESS_SS_EEEEENS5_IJNS4_10UnderscoreESV_SV_EEEEENS4_23SM90_TMA_LOAD_MULTICASTENS4_14ComposedLayoutINS4_7SwizzleILi1ELi4ELi3EEENS4_18smem_ptr_flag_bitsILi8EEENSQ_INS5_IJNSA_ILi8EEESH_EEENS5_IJSH_SC_EEEEEEEvNS4_8identityESY_S18_vS19_EENS_8epilogue10collective6detail29Sm90TmaWarpSpecializedAdapterINS1C_15DefaultEpilogueIaSJ_SJ_NS1B_6thread17LinearCombinationIaLi1EiiLNS1G_9ScaleType4KindE0ELNS_15FloatRoundStyleE2EaEENS1_15EpilogueDefaultEEEEEvvEEEEvNT_6ParamsE)
        /*106c*/ 	.short	0x0210
        /*106e*/ 	.short	0x0470


	//----- nvinfo : EIATTR_SW_WAR
	.align		4
.L_45:
        /*1070*/ 	.byte	0x04, 0x36
        /*1072*/ 	.short	(.L_47 - .L_46)
.L_46:
        /*1074*/ 	.word	0x00000008
.L_47:


//--------------------- .nv.callgraph             --------------------------
	.section	.nv.callgraph,"",@"SHT_CUDA_CALLGRAPH"
	.align	4
	.sectionentsize	8
	.align		4
        /*0000*/ 	.word	0x00000000
	.align		4
        /*0004*/ 	.word	0xffffffff
	.align		4
        /*0008*/ 	.word	index@(_ZN7cutlass13device_kernelINS_4gemm6kernel13GemmUniversalIN4cute5tupleIJiiiiEEENS1_10collective13CollectiveMmaINS1_34MainloopSm90TmaGmmaWarpSpecializedILi56ENS5_IJNS4_1CILi4EEESB_NSA_ILi1EEEEEENS1_32KernelTmaWarpSpecializedPingpongEEENS5_IJNSA_ILi64EEESG_NSA_ILi32EEEEEEaNS5_IJlSC_lEEEaSJ_NS4_8TiledMMAINS4_8MMA_AtomIJNS4_4SM904GMMA26MMA_64x64x32_S32S8S8_SS_TNEEEENS4_6LayoutINS5_IJSC_SC_SC_EEENS5_IJNSA_ILi0EEESS_SS_EEEEENS5_IJNS4_10UnderscoreESV_SV_EEEEENS4_23SM90_TMA_LOAD_MULTICASTENS4_14ComposedLayoutINS4_7SwizzleILi1ELi4ELi3EEENS4_18smem_ptr_flag_bitsILi8EEENSQ_INS5_IJNSA_ILi8EEESH_EEENS5_IJSH_SC_EEEEEEEvNS4_8identityESY_S18_vS19_EENS_8epilogue10collective6detail29Sm90TmaWarpSpecializedAdapterINS1C_15DefaultEpilogueIaSJ_SJ_NS1B_6thread17LinearCombinationIaLi1EiiLNS1G_9ScaleType4KindE0ELNS_15FloatRoundStyleE2EaEENS1_15EpilogueDefaultEEEEEvvEEEEvNT_6ParamsE)
	.align		4
        /*000c*/ 	.word	index@(__assertfail)
	.align		4
        /*0010*/ 	.word	0x00000000
	.align		4
        /*0014*/ 	.word	0xfffffffe
	.align		4
        /*0018*/ 	.word	0x00000000
	.align		4
        /*001c*/ 	.word	0xfffffffd
	.align		4
        /*0020*/ 	.word	0x00000000
	.align		4
        /*0024*/ 	.word	0xfffffffc


//--------------------- .nv.constant4             --------------------------
	.section	.nv.constant4,"a",@progbits
	.align	8
	.align		8
.nv.constant4:
        /*0000*/ 	.dword	__assertfail
	.align		8
        /*0008*/ 	.dword	__unnamed_1
	.align		8
        /*0010*/ 	.dword	_ZN40_INTERNAL_5c36bc81_4_k_cu_8f88f0ff_173114cuda3std3__45__cpo5beginE
	.align		8
        /*0018*/ 	.dword	_ZN40_INTERNAL_5c36bc81_4_k_cu_8f88f0ff_173114cuda3std3__45__cpo3endE
	.align		8
        /*0020*/ 	.dword	_ZN40_INTERNAL_5c36bc81_4_k_cu_8f88f0ff_173114cuda3std3__45__cpo6cbeginE
	.align		8
        /*0028*/ 	.dword	_ZN40_INTERNAL_5c36bc81_4_k_cu_8f88f0ff_173114cuda3std3__45__cpo4cendE
	.align		8
        /*0030*/ 	.dword	_ZN40_INTERNAL_5c36bc81_4_k_cu_8f88f0ff_173114cuda3std3__442_GLOBAL__N__5c36bc81_4_k_cu_8f88f0ff_173116ignoreE
	.align		8
        /*0038*/ 	.dword	_ZN40_INTERNAL_5c36bc81_4_k_cu_8f88f0ff_173114cuda3std3__419piecewise_constructE
	.align		8
        /*0040*/ 	.dword	_ZN40_INTERNAL_5c36bc81_4_k_cu_8f88f0ff_173114cuda3std3__48in_placeE
	.align		8
        /*0048*/ 	.dword	_ZN40_INTERNAL_5c36bc81_4_k_cu_8f88f0ff_173114cuda3std6ranges3__45__cpo4swapE
	.align		8
        /*0050*/ 	.dword	_ZN40_INTERNAL_5c36bc81_4_k_cu_8f88f0ff_173114cuda3std6ranges3__45__cpo9iter_moveE
	.align		8
        /*0058*/ 	.dword	_ZN40_INTERNAL_5c36bc81_4_k_cu_8f88f0ff_173114cute7productE
	.align		8
        /*0060*/ 	.dword	_ZN40_INTERNAL_5c36bc81_4_k_cu_8f88f0ff_173114cute1_E
	.align		8
        /*0068*/ 	.dword	$str$22
	.align		8
        /*0070*/ 	.dword	$str$23


//--------------------- .text._ZN7cutlass13device_kernelINS_4gemm6kernel13GemmUniversalIN4cute5tupleIJiiiiEEENS1_10collective13CollectiveMmaINS1_34MainloopSm90TmaGmmaWarpSpecializedILi56ENS5_IJNS4_1CILi4EEESB_NSA_ILi1EEEEEENS1_32KernelTmaWarpSpecializedPingpongEEENS5_IJNSA_ILi64EEESG_NSA_ILi32EEEEEEaNS5_IJlSC_lEEEaSJ_NS4_8TiledMMAINS4_8MMA_AtomIJNS4_4SM904GMMA26MMA_64x64x32_S32S8S8_SS_TNEEEENS4_6LayoutINS5_IJSC_SC_SC_EEENS5_IJNSA_ILi0EEESS_SS_EEEEENS5_IJNS4_10UnderscoreESV_SV_EEEEENS4_23SM90_TMA_LOAD_MULTICASTENS4_14ComposedLayoutINS4_7SwizzleILi1ELi4ELi3EEENS4_18smem_ptr_flag_bitsILi8EEENSQ_INS5_IJNSA_ILi8EEESH_EEENS5_IJSH_SC_EEEEEEEvNS4_8identityESY_S18_vS19_EENS_8epilogue10collective6detail29Sm90TmaWarpSpecializedAdapterINS1C_15DefaultEpilogueIaSJ_SJ_NS1B_6thread17LinearCombinationIaLi1EiiLNS1G_9ScaleType4KindE0ELNS_15FloatRoundStyleE2EaEENS1_15EpilogueDefaultEEEEEvvEEEEvNT_6ParamsE --------------------------
	.section	.text._ZN7cutlass13device_kernelINS_4gemm6kernel13GemmUniversalIN4cute5tupleIJiiiiEEENS1_10collective13CollectiveMmaINS1_34MainloopSm90TmaGmmaWarpSpecializedILi56ENS5_IJNS4_1CILi4EEESB_NSA_ILi1EEEEEENS1_32KernelTmaWarpSpecializedPingpongEEENS5_IJNSA_ILi64EEESG_NSA_ILi32EEEEEEaNS5_IJlSC_lEEEaSJ_NS4_8TiledMMAINS4_8MMA_AtomIJNS4_4SM904GMMA26MMA_64x64x32_S32S8S8_SS_TNEEEENS4_6LayoutINS5_IJSC_SC_SC_EEENS5_IJNSA_ILi0EEESS_SS_EEEEENS5_IJNS4_10UnderscoreESV_SV_EEEEENS4_23SM90_TMA_LOAD_MULTICASTENS4_14ComposedLayoutINS4_7SwizzleILi1ELi4ELi3EEENS4_18smem_ptr_flag_bitsILi8EEENSQ_INS5_IJNSA_ILi8EEESH_EEENS5_IJSH_SC_EEEEEEEvNS4_8identityESY_S18_vS19_EENS_8epilogue10collective6detail29Sm90TmaWarpSpecializedAdapterINS1C_15DefaultEpilogueIaSJ_SJ_NS1B_6thread17LinearCombinationIaLi1EiiLNS1G_9ScaleType4KindE0ELNS_15FloatRoundStyleE2EaEENS1_15EpilogueDefaultEEEEEvvEEEEvNT_6ParamsE,"ax",@progbits
	.align	128
.text._ZN7cutlass13device_kernelINS_4gemm6kernel13GemmUniversalIN4cute5tupleIJiiiiEEENS1_10collective13CollectiveMmaINS1_34MainloopSm90TmaGmmaWarpSpecializedILi56ENS5_IJNS4_1CILi4EEESB_NSA_ILi1EEEEEENS1_32KernelTmaWarpSpecializedPingpongEEENS5_IJNSA_ILi64EEESG_NSA_ILi32EEEEEEaNS5_IJlSC_lEEEaSJ_NS4_8TiledMMAINS4_8MMA_AtomIJNS4_4SM904GMMA26MMA_64x64x32_S32S8S8_SS_TNEEEENS4_6LayoutINS5_IJSC_SC_SC_EEENS5_IJNSA_ILi0EEESS_SS_EEEEENS5_IJNS4_10UnderscoreESV_SV_EEEEENS4_23SM90_TMA_LOAD_MULTICASTENS4_14ComposedLayoutINS4_7SwizzleILi1ELi4ELi3EEENS4_18smem_ptr_flag_bitsILi8EEENSQ_INS5_IJNSA_ILi8EEESH_EEENS5_IJSH_SC_EEEEEEEvNS4_8identityESY_S18_vS19_EENS_8epilogue10collective6detail29Sm90TmaWarpSpecializedAdapterINS1C_15DefaultEpilogueIaSJ_SJ_NS1B_6thread17LinearCombinationIaLi1EiiLNS1G_9ScaleType4KindE0ELNS_15FloatRoundStyleE2EaEENS1_15EpilogueDefaultEEEEEvvEEEEvNT_6ParamsE:
        .type           _ZN7cutlass13device_kernelINS_4gemm6kernel13GemmUniversalIN4cute5tupleIJiiiiEEENS1_10collective13CollectiveMmaINS1_34MainloopSm90TmaGmmaWarpSpecializedILi56ENS5_IJNS4_1CILi4EEESB_NSA_ILi1EEEEEENS1_32KernelTmaWarpSpecializedPingpongEEENS5_IJNSA_ILi64EEESG_NSA_ILi32EEEEEEaNS5_IJlSC_lEEEaSJ_NS4_8TiledMMAINS4_8MMA_AtomIJNS4_4SM904GMMA26MMA_64x64x32_S32S8S8_SS_TNEEEENS4_6LayoutINS5_IJSC_SC_SC_EEENS5_IJNSA_ILi0EEESS_SS_EEEEENS5_IJNS4_10UnderscoreESV_SV_EEEEENS4_23SM90_TMA_LOAD_MULTICASTENS4_14ComposedLayoutINS4_7SwizzleILi1ELi4ELi3EEENS4_18smem_ptr_flag_bitsILi8EEENSQ_INS5_IJNSA_ILi8EEESH_EEENS5_IJSH_SC_EEEEEEEvNS4_8identityESY_S18_vS19_EENS_8epilogue10collective6detail29Sm90TmaWarpSpecializedAdapterINS1C_15DefaultEpilogueIaSJ_SJ_NS1B_6thread17LinearCombinationIaLi1EiiLNS1G_9ScaleType4KindE0ELNS_15FloatRoundStyleE2EaEENS1_15EpilogueDefaultEEEEEvvEEEEvNT_6ParamsE,@function
        .size           _ZN7cutlass13device_kernelINS_4gemm6kernel13GemmUniversalIN4cute5tupleIJiiiiEEENS1_10collective13CollectiveMmaINS1_34MainloopSm90TmaGmmaWarpSpecializedILi56ENS5_IJNS4_1CILi4EEESB_NSA_ILi1EEEEEENS1_32KernelTmaWarpSpecializedPingpongEEENS5_IJNSA_ILi64EEESG_NSA_ILi32EEEEEEaNS5_IJlSC_lEEEaSJ_NS4_8TiledMMAINS4_8MMA_AtomIJNS4_4SM904GMMA26MMA_64x64x32_S32S8S8_SS_TNEEEENS4_6LayoutINS5_IJSC_SC_SC_EEENS5_IJNSA_ILi0EEESS_SS_EEEEENS5_IJNS4_10UnderscoreESV_SV_EEEEENS4_23SM90_TMA_LOAD_MULTICASTENS4_14ComposedLayoutINS4_7SwizzleILi1ELi4ELi3EEENS4_18smem_ptr_flag_bitsILi8EEENSQ_INS5_IJNSA_ILi8EEESH_EEENS5_IJSH_SC_EEEEEEEvNS4_8identityESY_S18_vS19_EENS_8epilogue10collective6detail29Sm90TmaWarpSpecializedAdapterINS1C_15DefaultEpilogueIaSJ_SJ_NS1B_6thread17LinearCombinationIaLi1EiiLNS1G_9ScaleType4KindE0ELNS_15FloatRoundStyleE2EaEENS1_15EpilogueDefaultEEEEEvvEEEEvNT_6ParamsE,(.L_x_246 - _ZN7cutlass13device_kernelINS_4gemm6kernel13GemmUniversalIN4cute5tupleIJiiiiEEENS1_10collective13CollectiveMmaINS1_34MainloopSm90TmaGmmaWarpSpecializedILi56ENS5_IJNS4_1CILi4EEESB_NSA_ILi1EEEEEENS1_32KernelTmaWarpSpecializedPingpongEEENS5_IJNSA_ILi64EEESG_NSA_ILi32EEEEEEaNS5_IJlSC_lEEEaSJ_NS4_8TiledMMAINS4_8MMA_AtomIJNS4_4SM904GMMA26MMA_64x64x32_S32S8S8_SS_TNEEEENS4_6LayoutINS5_IJSC_SC_SC_EEENS5_IJNSA_ILi0EEESS_SS_EEEEENS5_IJNS4_10UnderscoreESV_SV_EEEEENS4_23SM90_TMA_LOAD_MULTICASTENS4_14ComposedLayoutINS4_7SwizzleILi1ELi4ELi3EEENS4_18smem_ptr_flag_bitsILi8EEENSQ_INS5_IJNSA_ILi8EEESH_EEENS5_IJSH_SC_EEEEEEEvNS4_8identityESY_S18_vS19_EENS_8epilogue10collective6detail29Sm90TmaWarpSpecializedAdapterINS1C_15DefaultEpilogueIaSJ_SJ_NS1B_6thread17LinearCombinationIaLi1EiiLNS1G_9ScaleType4KindE0ELNS_15FloatRoundStyleE2EaEENS1_15EpilogueDefaultEEEEEvvEEEEvNT_6ParamsE)
        .other          _ZN7cutlass13device_kernelINS_4gemm6kernel13GemmUniversalIN4cute5tupleIJiiiiEEENS1_10collective13CollectiveMmaINS1_34MainloopSm90TmaGmmaWarpSpecializedILi56ENS5_IJNS4_1CILi4EEESB_NSA_ILi1EEEEEENS1_32KernelTmaWarpSpecializedPingpongEEENS5_IJNSA_ILi64EEESG_NSA_ILi32EEEEEEaNS5_IJlSC_lEEEaSJ_NS4_8TiledMMAINS4_8MMA_AtomIJNS4_4SM904GMMA26MMA_64x64x32_S32S8S8_SS_TNEEEENS4_6LayoutINS5_IJSC_SC_SC_EEENS5_IJNSA_ILi0EEESS_SS_EEEEENS5_IJNS4_10UnderscoreESV_SV_EEEEENS4_23SM90_TMA_LOAD_MULTICASTENS4_14ComposedLayoutINS4_7SwizzleILi1ELi4ELi3EEENS4_18smem_ptr_flag_bitsILi8EEENSQ_INS5_IJNSA_ILi8EEESH_EEENS5_IJSH_SC_EEEEEEEvNS4_8identityESY_S18_vS19_EENS_8epilogue10collective6detail29Sm90TmaWarpSpecializedAdapterINS1C_15DefaultEpilogueIaSJ_SJ_NS1B_6thread17LinearCombinationIaLi1EiiLNS1G_9ScaleType4KindE0ELNS_15FloatRoundStyleE2EaEENS1_15EpilogueDefaultEEEEEvvEEEEvNT_6ParamsE,@"STO_CUDA_ENTRY STV_DEFAULT"
_ZN7cutlass13device_kernelINS_4gemm6kernel13GemmUniversalIN4cute5tupleIJiiiiEEENS1_10collective13CollectiveMmaINS1_34MainloopSm90TmaGmmaWarpSpecializedILi56ENS5_IJNS4_1CILi4EEESB_NSA_ILi1EEEEEENS1_32KernelTmaWarpSpecializedPingpongEEENS5_IJNSA_ILi64EEESG_NSA_ILi32EEEEEEaNS5_IJlSC_lEEEaSJ_NS4_8TiledMMAINS4_8MMA_AtomIJNS4_4SM904GMMA26MMA_64x64x32_S32S8S8_SS_TNEEEENS4_6LayoutINS5_IJSC_SC_SC_EEENS5_IJNSA_ILi0EEESS_SS_EEEEENS5_IJNS4_10UnderscoreESV_SV_EEEEENS4_23SM90_TMA_LOAD_MULTICASTENS4_14ComposedLayoutINS4_7SwizzleILi1ELi4ELi3EEENS4_18smem_ptr_flag_bitsILi8EEENSQ_INS5_IJNSA_ILi8EEESH_EEENS5_IJSH_SC_EEEEEEEvNS4_8identityESY_S18_vS19_EENS_8epilogue10collective6detail29Sm90TmaWarpSpecializedAdapterINS1C_15DefaultEpilogueIaSJ_SJ_NS1B_6thread17LinearCombinationIaLi1EiiLNS1G_9ScaleType4KindE0ELNS_15FloatRoundStyleE2EaEENS1_15EpilogueDefaultEEEEEvvEEEEvNT_6ParamsE:
[----:B------:R-:W0:Y:S02]  /*0000*/  LDC R1, c[0x0][0x28] ;  /* 0x00000a00ff017b82 */ /* 0x000e240000000800 */
[----:B0-----:R-:W-:Y:S01]  /*0010*/  VIADD R1, R1, 0xfffffff8 ;  /* 0xfffffff801017836 */ /* 0x001fe20000000000 */
[----:B------:R-:W0:Y:S01]  /*0020*/  S2R R4, SR_TID.X ;  /* 0x0000000000047919 */ /* 0x000e220000002100 */
[----:B------:R-:W-:Y:S01]  /*0030*/  ELECT P0, URZ, PT ;  /* 0x00000000003f782f */ /* 0x000fe20003800000 */
[----:B------:R-:W-:Y:S01]  /*0040*/  BSSY B0, `(.L_x_0) ;  /* 0x000000f000007945 */ /* 0x000fe20003800000 */
[--C-:B0-----:R-:W-:Y:S02]  /*0050*/  SHF.R.U32.HI R0, RZ, 0x5, R4.reuse ;  /* 0x00000005ff007819 */ /* 0x101fe40000011604 */
[----:B------:R-:W-:-:S03]  /*0060*/  SHF.R.U32.HI R7, RZ, 0x7, R4 ;  /* 0x00000007ff077819 */ /* 0x000fc60000011604 */
[----:B------:R-:W0:Y:S04]  /*0070*/  SHFL.IDX PT, R2, R0, RZ, 0x1f ;  /* 0x00001fff00027589 */ /* 0x000e2800000e0000 */
[----:B------:R1:W2:Y:S01]  /*0080*/  SHFL.IDX PT, R10, R7, RZ, 0x1f ;  /* 0x00001fff070a7589 */ /* 0x0002a200000e0000 */
[----:B0-----:R-:W-:-:S13]  /*0090*/  ISETP.NE.OR P0, PT, R2, RZ, !P0 ;  /* 0x000000ff0200720c */ /* 0x001fda0004705670 */
[----:B-12---:R-:W-:Y:S05]  /*00a0*/  @P0 BRA `(.L_x_1) ;  /* 0x0000000000200947 */ /* 0x006fea0003800000 */
[----:B------:R-:W-:Y:S02]  /*00b0*/  ULDC.64 UR4, c[0x0][0x198] ;  /* 0x0000660000047ab9 */ /* 0x000fe40000000a00 */
[----:B------:R-:W-:Y:S02]  /*00c0*/  UIADD3 UR6, UP0, UR4, 0xf0, URZ ;  /* 0x000000f004067890 */ /* 0x000fe4000ff1e03f */
[----:B------:R-:W-:Y:S02]  /*00d0*/  UIADD3 UR4, UP1, UR4, 0x1f0, URZ ;  /* 0x000001f004047890 */ /* 0x000fe4000ff3e03f */
[----:B------:R-:W-:Y:S02]  /*00e0*/  UIADD3.X UR7, URZ, UR5, URZ, UP0, !UPT ;  /* 0x000000053f077290 */ /* 0x000fe400087fe43f */
[----:B------:R-:W-:-:S07]  /*00f0*/  UIADD3.X UR5, URZ, UR5, URZ, UP1, !UPT ;  /* 0x000000053f057290 */ /* 0x000fce0008ffe43f */
[----:B------:R0:W-:Y:S02]  /*0100*/  UTMACCTL.PF [UR6] ;  /* 0x00000000060079b9 */ /* 0x0001e40008040000 */
[----:B------:R0:W-:Y:S02]  /*0110*/  UTMACCTL.PF [UR4] ;  /* 0x00000000040079b9 */ /* 0x0001e40008040000 */
[----:B0-----:R-:W-:Y:S01]  /*0120*/  NOP ;  /* 0x0000000000007918 */ /* 0x001fe20000000000 */
.L_x_1:
[----:B------:R-:W-:Y:S05]  /*0130*/  BSYNC B0 ;  /* 0x0000000000007941 */ /* 0x000fea0003800000 */
.L_x_0:
[----:B------:R-:W0:Y:S02]  /*0140*/  SHFL.IDX PT, R9, R0, RZ, 0x1f ;  /* 0x00001fff00097589 */ /* 0x000e2400000e0000 */
[----:B0-----:R-:W-:-:S13]  /*0150*/  ISETP.NE.AND P0, PT, R9, RZ, PT ;  /* 0x000000ff0900720c */ /* 0x001fda0003f05270 */
[----:B------:R-:W-:Y:S05]  /*0160*/  @P0 BRA `(.L_x_2) ;  /* 0x0000000800040947 */ /* 0x000fea0003800000 */
[----:B------:R-:W-:Y:S01]  /*0170*/  ELECT P0, URZ, PT ;  /* 0x00000000003f782f */ /* 0x000fe20003800000 */
[----:B------:R-:W-:-:S12]  /*0180*/  BSSY B0, `(.L_x_2) ;  /* 0x000007f000007945 */ /* 0x000fd80003800000 */
[----:B------:R-:W-:Y:S05]  /*0190*/  @!P0 BRA `(.L_x_3) ;  /* 0x0000000400f48947 */ /* 0x000fea0003800000 */
[----:B------:R-:W0:Y:S01]  /*01a0*/  S2UR UR8, SR_CgaCtaId ;  /* 0x00000000000879c3 */ /* 0x000e220000008800 */
[----:B------:R-:W-:Y:S01]  /*01b0*/  UMOV UR4, 0x400 ;  /* 0x0000040000047882 */ /* 0x000fe20000000000 */
[----:B------:R-:W-:Y:S01]  /*01c0*/  UMOV UR5, 0x1 ;  /* 0x0000000100057882 */ /* 0x000fe20000000000 */
[----:B------:R-:W-:Y:S02]  /*01d0*/  UMOV UR6, 0x7 ;  /* 0x0000000700067882 */ /* 0x000fe40000000000 */
[----:B------:R-:W-:-:S04]  /*01e0*/  UIADD3 UR6, -UR6, 0x100000, URZ ;  /* 0x0010000006067890 */ /* 0x000fc8000fffe13f */
[----:B------:R-:W-:Y:S02]  /*01f0*/  USHF.L.U32 UR7, UR6, 0xb, URZ ;  /* 0x0000000b06077899 */ /* 0x000fe4000800063f */
[----:B------:R-:W-:Y:S02]  /*0200*/  USHF.L.U32 UR6, UR6, 0x1, URZ ;  /* 0x0000000106067899 */ /* 0x000fe4000800063f */
[----:B0-----:R-:W-:Y:S02]  /*0210*/  ULEA UR8, UR8, UR4, 0x18 ;  /* 0x0000000408087291 */ /* 0x001fe4000f8ec03f */
[----:B------:R-:W-:-:S04]  /*0220*/  UIADD3 UR4, -UR5, 0x100000, URZ ;  /* 0x0010000005047890 */ /* 0x000fc8000fffe13f */
[----:B------:R-:W-:Y:S02]  /*0230*/  USHF.L.U32 UR5, UR4, 0xb, URZ ;  /* 0x0000000b04057899 */ /* 0x000fe4000800063f */
[----:B------:R-:W-:Y:S01]  /*0240*/  USHF.L.U32 UR4, UR4, 0x1, URZ ;  /* 0x0000000104047899 */ /* 0x000fe2000800063f */
[----:B------:R-:W0:Y:S11]  /*0250*/  FENCE.VIEW.ASYNC.S ;  /* 0x00000000000073c6 */ /* 0x000e360000000000 */
[----:B0-----:R0:W1:Y:S01]  /*0260*/  SYNCS.EXCH.64 URZ, [UR8], UR4 ;  /* 0x00000004083f75b2 */ /* 0x0010620008000100 */
[----:B------:R0:W2:Y:S01]  /*0270*/  SYNCS.EXCH.64 URZ, [UR8+0x1c0], UR6 ;  /* 0x0001c006083f75b2 */ /* 0x0000a20008000100 */
[----:B------:R0:W3:Y:S01]  /*0280*/  SYNCS.EXCH.64 URZ, [UR8+0x8], UR4 ;  /* 0x00000804083f75b2 */ /* 0x0000e20008000100 */
[----:B------:R0:W4:Y:S01]  /*0290*/  SYNCS.EXCH.64 URZ, [UR8+0x1c8], UR6 ;  /* 0x0001c806083f75b2 */ /* 0x0001220008000100 */
[----:B------:R0:W0:Y:S01]  /*02a0*/  SYNCS.EXCH.64 URZ, [UR8+0x10], UR4 ;  /* 0x00001004083f75b2 */ /* 0x0000220008000100 */
        /* <DEDUP_REMOVED lines=107> */
[----:B-1234-:R-:W-:Y:S01]  /*0960*/  NOP ;  /* 0x0000000000007918 */ /* 0x01efe20000000000 */
.L_x_3:
[----:B0-----:R-:W-:Y:S05]  /*0970*/  BSYNC B0 ;  /* 0x0000000000007941 */ /* 0x001fea0003800000 */
.L_x_2:
[----:B------:R-:W0:Y:S01]  /*0980*/  SHFL.IDX PT, R6, R0, RZ, 0x1f ;  /* 0x00001fff00067589 */ /* 0x000e2200000e0000 */
[----:B------:R-:W-:Y:S01]  /*0990*/  SHF.R.S32.HI R3, RZ, 0x1f, R4 ;  /* 0x0000001fff037819 */ /* 0x000fe20000011404 */
[----:B------:R-:W1:Y:S01]  /*09a0*/  S2UR UR12, SR_CTAID.X ;  /* 0x00000000000c79c3 */ /* 0x000e620000002500 */
[----:B------:R-:W-:Y:S01]  /*09b0*/  ELECT P0, URZ, PT ;  /* 0x00000000003f782f */ /* 0x000fe20003800000 */
[----:B------:R2:W3:Y:S01]  /*09c0*/  SHFL.IDX PT, R13, R0, RZ, 0x1f ;  /* 0x00001fff000d7589 */ /* 0x0004e200000e0000 */
[----:B------:R-:W-:Y:S01]  /*09d0*/  LEA.HI R3, R3, R4, RZ, 0x7 ;  /* 0x0000000403037211 */ /* 0x000fe200078f38ff */
[----:B------:R-:W-:Y:S01]  /*09e0*/  ULDC UR4, c[0x0][0x150] ;  /* 0x0000540000047ab9 */ /* 0x000fe20000000800 */
[----:B------:R-:W-:Y:S01]  /*09f0*/  ELECT P1, URZ, PT ;  /* 0x00000000003f782f */ /* 0x000fe20003820000 */
[----:B------:R-:W4:Y:S01]  /*0a00*/  SHFL.IDX PT, R17, R7, RZ, 0x1f ;  /* 0x00001fff07117589 */ /* 0x000f2200000e0000 */
[----:B------:R-:W-:Y:S01]  /*0a10*/  LOP3.LUT R3, R3, 0xffffff80, RZ, 0xc0, !PT ;  /* 0xffffff8003037812 */ /* 0x000fe200078ec0ff */
[----:B------:R-:W5:Y:S01]  /*0a20*/  LDC R15, c[0x0][0x144] ;  /* 0x00005100ff0f7b82 */ /* 0x000f620000000800 */
[----:B------:R-:W-:Y:S01]  /*0a30*/  ULDC UR5, c[0x0][0x154] ;  /* 0x0000550000057ab9 */ /* 0x000fe20000000800 */
[----:B--2---:R-:W-:Y:S01]  /*0a40*/  SHF.R.S32.HI R0, RZ, 0x1f, R9 ;  /* 0x0000001fff007819 */ /* 0x004fe20000011409 */
[----:B------:R-:W-:Y:S01]  /*0a50*/  UMOV UR11, 0x80 ;  /* 0x00000080000b7882 */ /* 0x000fe20000000000 */
[----:B------:R-:W-:Y:S01]  /*0a60*/  IMAD.IADD R5, R4, 0x1, -R3 ;  /* 0x0000000104057824 */ /* 0x000fe200078e0a03 */
[----:B------:R-:W-:Y:S01]  /*0a70*/  NOP ;  /* 0x0000000000007918 */ /* 0x000fe20000000000 */
[----:B------:R-:W-:Y:S01]  /*0a80*/  LEA.HI R0, R0, R9, RZ, 0x2 ;  /* 0x0000000900007211 */ /* 0x000fe200078f10ff */
[----:B------:R-:W-:Y:S01]  /*0a90*/  NOP ;  /* 0x0000000000007918 */ /* 0x000fe20000000000 */
[----:B------:R-:W2:Y:S01]  /*0aa0*/  LDC R16, c[0x0][0x140] ;  /* 0x00005000ff107b82 */ /* 0x000ea20000000800 */
[----:B------:R-:W-:Y:S01]  /*0ab0*/  SHF.R.S32.HI R8, RZ, 0x1f, R5 ;  /* 0x0000001fff087819 */ /* 0x000fe20000011405 */
[----:B------:R-:W-:Y:S01]  /*0ac0*/  VIADD R36, R10, 0xffffffff ;  /* 0xffffffff0a247836 */ /* 0x000fe20000000000 */
[----:B------:R-:W-:Y:S01]  /*0ad0*/  LOP3.LUT R0, R0, 0x3ffffffc, RZ, 0xc0, !PT ;  /* 0x3ffffffc00007812 */ /* 0x000fe200078ec0ff */
[----:B------:R-:W-:Y:S01]  /*0ae0*/  IMAD.MOV.U32 R57, RZ, RZ, 0x1 ;  /* 0x00000001ff397424 */ /* 0x000fe200078e00ff */
[----:B------:R-:W-:-:S02]  /*0af0*/  LEA.HI R3, R8, R5, RZ, 0x3 ;  /* 0x0000000508037211 */ /* 0x000fc400078f18ff */
[----:B0-----:R-:W-:Y:S01]  /*0b00*/  ISETP.NE.OR P0, PT, R6, RZ, !P0 ;  /* 0x000000ff0600720c */ /* 0x001fe20004705670 */
[----:B------:R-:W-:Y:S01]  /*0b10*/  IMAD.IADD R9, R9, 0x1, -R0 ;  /* 0x0000000109097824 */ /* 0x000fe200078e0a00 */
[----:B------:R-:W0:Y:S01]  /*0b20*/  S2R R6, SR_CTAID.Y ;  /* 0x0000000000067919 */ /* 0x000e220000002600 */
[--C-:B------:R-:W-:Y:S01]  /*0b30*/  SHF.R.S32.HI R11, RZ, 0x3, R3.reuse ;  /* 0x00000003ff0b7819 */ /* 0x100fe20000011403 */
[----:B------:R-:W4:Y:S01]  /*0b40*/  LDC R21, c[0x0][0x148] ;  /* 0x00005200ff157b82 */ /* 0x000f220000000800 */
[----:B------:R-:W-:Y:S02]  /*0b50*/  SHF.R.S32.HI R12, RZ, 0x1f, R3 ;  /* 0x0000001fff0c7819 */ /* 0x000fe40000011403 */
[----:B-1----:R-:W-:Y:S02]  /*0b60*/  I2FP.F32.U32 R3, UR12 ;  /* 0x0000000c00037c45 */ /* 0x002fe40008201000 */
[----:B------:R-:W-:Y:S02]  /*0b70*/  LEA.HI R12, R12, R11, RZ, 0x2 ;  /* 0x0000000b0c0c7211 */ /* 0x000fe400078f10ff */
[----:B---3--:R-:W-:Y:S01]  /*0b80*/  ISETP.NE.OR P1, PT, R13, RZ, !P1 ;  /* 0x000000ff0d00720c */ /* 0x008fe20004f25670 */
[----:B------:R-:W-:Y:S01]  /*0b90*/  FMUL R14, R3, UR4 ;  /* 0x00000004030e7c20 */ /* 0x000fe20008400000 */
[----:B------:R-:W-:Y:S01]  /*0ba0*/  LOP3.LUT R12, R12, 0xfffffffc, RZ, 0xc0, !PT ;  /* 0xfffffffc0c0c7812 */ /* 0x000fe200078ec0ff */
[----:B------:R-:W-:Y:S01]  /*0bb0*/  VOTEU.ALL UP2, P0 ;  /* 0x00000000003f7886 */ /* 0x000fe20000040000 */
[----:B------:R-:W-:Y:S01]  /*0bc0*/  SHF.R.S32.HI R3, RZ, 0x1f, R2 ;  /* 0x0000001fff037819 */ /* 0x000fe20000011402 */
[----:B------:R-:W-:Y:S01]  /*0bd0*/  UMOV UR4, 0x20 ;  /* 0x0000002000047882 */ /* 0x000fe20000000000 */
[----:B--2---:R-:W-:Y:S01]  /*0be0*/  ISETP.EQ.U32.AND P2, PT, R16, 0x1, PT ;  /* 0x000000011000780c */ /* 0x004fe20003f42070 */
[----:B------:R-:W-:Y:S01]  /*0bf0*/  IMAD.IADD R12, R11, 0x1, -R12 ;  /* 0x000000010b0c7824 */ /* 0x000fe200078e0a0c */
[----:B------:R-:W-:Y:S01]  /*0c00*/  LEA.HI R3, R3, R2, RZ, 0x2 ;  /* 0x0000000203037211 */ /* 0x000fe200078f10ff */
[----:B------:R-:W1:Y:S01]  /*0c10*/  F2I.U32.TRUNC.NTZ R14, R14 ;  /* 0x0000000e000e7305 */ /* 0x000e62000020f000 */
[----:B------:R-:W2:Y:S01]  /*0c20*/  @!UP2 S2UR UR7, SR_CgaCtaId ;  /* 0x000000000007a9c3 */ /* 0x000ea20000008800 */
[----:B------:R-:W-:Y:S01]  /*0c30*/  IMAD R12, R9, 0x4, R12 ;  /* 0x00000004090c7824 */ /* 0x000fe200078e020c */
[----:B------:R-:W-:Y:S01]  /*0c40*/  LOP3.LUT R3, R3, 0xfffffffc, RZ, 0xc0, !PT ;  /* 0xfffffffc03037812 */ /* 0x000fe200078ec0ff */
[----:B------:R-:W-:Y:S01]  /*0c50*/  VOTEU.ALL UP3, P1 ;  /* 0x00000000003f7886 */ /* 0x000fe20000860000 */
[----:B------:R-:W-:Y:S01]  /*0c60*/  @!UP2 UMOV UR6, 0x400 ;  /* 0x000004000006a882 */ /* 0x000fe20000000000 */
[----:B------:R-:W-:Y:S01]  /*0c70*/  VOTEU.ALL UP4, P1 ;  /* 0x00000000003f7886 */ /* 0x000fe20000880000 */
[----:B------:R-:W-:Y:S01]  /*0c80*/  VOTEU.ALL UP5, P1 ;  /* 0x00000000003f7886 */ /* 0x000fe200008a0000 */
[----:B------:R-:W-:Y:S01]  /*0c90*/  IMAD.IADD R9, R2, 0x1, -R3 ;  /* 0x0000000102097824 */ /* 0x000fe200078e0a03 */
[----:B------:R-:W-:Y:S01]  /*0ca0*/  SHF.R.S32.HI R3, RZ, 0x1f, R12 ;  /* 0x0000001fff037819 */ /* 0x000fe2000001140c */
[----:B------:R-:W3:Y:S01]  /*0cb0*/  @!UP3 S2UR UR10, SR_CgaCtaId ;  /* 0x00000000000ab9c3 */ /* 0x000ee20000008800 */
[----:B------:R-:W-:Y:S01]  /*0cc0*/  @!UP3 UMOV UR9, 0x400 ;  /* 0x000004000009b882 */ /* 0x000fe20000000000 */
[----:B------:R-:W-:Y:S01]  /*0cd0*/  VOTEU.ALL UP0, P0 ;  /* 0x00000000003f7886 */ /* 0x000fe20000000000 */
[----:B------:R-:W-:Y:S01]  /*0ce0*/  LEA.HI R3, R3, R12, RZ, 0x2 ;  /* 0x0000000c03037211 */ /* 0x000fe200078f10ff */
[----:B------:R-:W-:Y:S01]  /*0cf0*/  VOTEU.ALL UP1, P0 ;  /* 0x00000000003f7886 */ /* 0x000fe20000020000 */
[----:B0-----:R-:W-:Y:S01]  /*0d00*/  I2FP.F32.U32 R0, R6 ;  /* 0x0000000600007245 */ /* 0x001fe20000201000 */
[----:B-1----:R-:W-:Y:S01]  /*0d10*/  IMAD.MOV R14, RZ, RZ, -R14 ;  /* 0x000000ffff0e7224 */ /* 0x002fe200078e0a0e */
[----:B------:R-:W-:Y:S01]  /*0d20*/  LOP3.LUT R11, R3, 0xfffffffc, RZ, 0xc0, !PT ;  /* 0xfffffffc030b7812 */ /* 0x000fe200078ec0ff */
[----:B------:R-:W-:Y:S01]  /*0d30*/  IMAD.SHL.U32 R3, R12, 0x4, RZ ;  /* 0x000000040c037824 */ /* 0x000fe200078e00ff */
[----:B------:R-:W-:Y:S01]  /*0d40*/  LOP3.LUT P0, RZ, R5, 0x7, RZ, 0xc0, !PT ;  /* 0x0000000705ff7812 */ /* 0x000fe2000780c0ff */
[----:B-----5:R-:W-:-:S02]  /*0d50*/  IMAD R20, R15, R14, UR12 ;  /* 0x0000000c0f147e24 */ /* 0x020fc4000f8e020e */
[----:B------:R-:W-:Y:S01]  /*0d60*/  FMUL R0, R0, UR5 ;  /* 0x0000000500007c20 */ /* 0x000fe20008400000 */
[C---:B------:R-:W-:Y:S01]  /*0d70*/  IMAD.IADD R11, R12.reuse, 0x1, -R11 ;  /* 0x000000010c0b7824 */ /* 0x040fe200078e0a0b */
[----:B------:R-:W-:Y:S01]  /*0d80*/  LOP3.LUT R56, R12, 0xc, R3, 0x78, !PT ;  /* 0x0000000c0c387812 */ /* 0x000fe200078e7803 */
[----:B------:R-:W-:-:S04]  /*0d90*/  @!UP2 UIADD3 UR4, -UR4, 0x100000, URZ ;  /* 0x001000000404a890 */ /* 0x000fc8000fffe13f */
[----:B------:R-:W-:Y:S02]  /*0da0*/  @!UP2 USHF.L.U32 UR5, UR4, 0xb, URZ ;  /* 0x0000000b0405a899 */ /* 0x000fe4000800063f */
[----:B------:R-:W-:Y:S01]  /*0db0*/  @!UP2 USHF.L.U32 UR4, UR4, 0x1, URZ ;  /* 0x000000010404a899 */ /* 0x000fe2000800063f */
[----:B------:R-:W-:Y:S01]  /*0dc0*/  ISETP.GE.U32.AND P6, PT, R36, 0x2, PT ;  /* 0x000000022400780c */ /* 0x000fe20003fc6070 */
[----:B--2---:R-:W-:Y:S01]  /*0dd0*/  @!UP2 ULEA UR8, UR7, UR6, 0x18 ;  /* 0x000000060708a291 */ /* 0x004fe2000f8ec03f */
[----:B------:R-:W-:Y:S01]  /*0de0*/  ISETP.NE.AND P4, PT, R11, R20, PT ;  /* 0x000000140b00720c */ /* 0x000fe20003f85270 */
[----:B------:R-:W0:Y:S01]  /*0df0*/  F2I.U32.TRUNC.NTZ R0, R0 ;  /* 0x0000000000007305 */ /* 0x000e22000020f000 */
[----:B------:R-:W-:-:S04]  /*0e00*/  @!UP3 UIADD3 UR6, -UR11, 0x100000, URZ ;  /* 0x001000000b06b890 */ /* 0x000fc8000fffe13f */
[----:B------:R-:W-:Y:S02]  /*0e10*/  @!UP3 USHF.L.U32 UR7, UR6, 0xb, URZ ;  /* 0x0000000b0607b899 */ /* 0x000fe4000800063f */
[----:B------:R-:W-:Y:S01]  /*0e20*/  @!UP3 USHF.L.U32 UR6, UR6, 0x1, URZ ;  /* 0x000000010606b899 */ /* 0x000fe2000800063f */
[----:B------:R-:W-:Y:S01]  /*0e30*/  ISETP.LT.U32.AND P0, PT, R56, 0x10, !P0 ;  /* 0x000000103800780c */ /* 0x000fe20004701070 */
[----:B------:R-:W-:Y:S01]  /*0e40*/  VOTEU.ALL UP2, P1 ;  /* 0x00000000003f7886 */ /* 0x000fe20000840000 */
[----:B----4-:R-:W-:Y:S01]  /*0e50*/  R2UR UR43, R17 ;  /* 0x00000000112b72ca */ /* 0x010fe200000e0000 */
[----:B---3--:R-:W-:Y:S01]  /*0e60*/  @!UP3 ULEA UR9, UR10, UR9, 0x18 ;  /* 0x000000090a09b291 */ /* 0x008fe2000f8ec03f */
[----:B------:R-:W-:Y:S01]  /*0e70*/  ISETP.NE.AND P3, PT, R10, RZ, PT ;  /* 0x000000ff0a00720c */ /* 0x000fe20003f65270 */
[----:B------:R-:W-:Y:S01]  /*0e80*/  VOTEU.ALL UP3, P1 ;  /* 0x00000000003f7886 */ /* 0x000fe20000860000 */
[----:B------:R-:W-:Y:S01]  /*0e90*/  ISETP.NE.AND P1, PT, R9, 0x3, PT ;  /* 0x000000030900780c */ /* 0x000fe20003f25270 */
[----:B------:R-:W1:Y:S02]  /*0ea0*/  FENCE.VIEW.ASYNC.S ;  /* 0x00000000000073c6 */ /* 0x000e640000000000 */
[----:B-1----:R1:W2:Y:S01]  /*0eb0*/  @!UP0 SYNCS.EXCH.64 URZ, [UR8+0x3b0], UR4 ;  /* 0x0003b004083f85b2 */ /* 0x0022a20008000100 */
[----:B------:R-:W-:-:S02]  /*0ec0*/  @P4 SHF.R.S32.HI R3, RZ, 0x1f, R56 ;  /* 0x0000001fff034819 */ /* 0x000fc40000011438 */
[----:B------:R-:W-:Y:S01]  /*0ed0*/  ISETP.EQ.OR P1, PT, R9, RZ, !P1 ;  /* 0x000000ff0900720c */ /* 0x000fe20004f22670 */
[----:B0-----:R-:W-:Y:S01]  /*0ee0*/  IMAD.MOV R24, RZ, RZ, -R0 ;  /* 0x000000ffff187224 */ /* 0x001fe200078e0a00 */
[----:B------:R-:W-:Y:S02]  /*0ef0*/  @P4 LEA.HI R3, R3, R56, RZ, 0x2 ;  /* 0x0000003803034211 */ /* 0x000fe400078f10ff */
[----:B------:R-:W-:Y:S01]  /*0f00*/  ISETP.EQ.AND P1, PT, R10, RZ, P1 ;  /* 0x000000ff0a00720c */ /* 0x000fe20000f22270 */
[----:B------:R-:W-:Y:S01]  /*0f10*/  IMAD R0, R21, R24, R6 ;  /* 0x0000001815007224 */ /* 0x000fe200078e0206 */
[----:B------:R-:W-:Y:S02]  /*0f20*/  @P4 SHF.R.S32.HI R3, RZ, 0x2, R3 ;  /* 0x00000002ff034819 */ /* 0x000fe40000011403 */
[----:B------:R-:W-:Y:S02]  /*0f30*/  SEL R23, RZ, 0x1, !P1 ;  /* 0x00000001ff177807 */ /* 0x000fe40004800000 */
[----:B------:R-:W-:Y:S01]  /*0f40*/  @P4 ISETP.NE.AND P5, PT, R3, R0, PT ;  /* 0x000000000300420c */ /* 0x000fe20003fa5270 */
[----:B------:R1:W0:Y:S01]  /*0f50*/  @!UP1 SYNCS.EXCH.64 URZ, [UR8+0x3b8], UR4 ;  /* 0x0003b804083f95b2 */ /* 0x0002220008000100 */
[----:B------:R-:W-:Y:S01]  /*0f60*/  NOP ;  /* 0x0000000000007918 */ /* 0x000fe20000000000 */
[----:B------:R-:W-:-:S02]  /*0f70*/  SEL R0, RZ, 0x1, !P0 ;  /* 0x00000001ff007807 */ /* 0x000fc40004000000 */
[----:B------:R-:W-:Y:S02]  /*0f80*/  @P4 SEL R57, RZ, 0x1, P5 ;  /* 0x00000001ff394807 */ /* 0x000fe40002800000 */
[----:B------:R-:W-:Y:S02]  /*0f90*/  SEL R23, R23, 0x2, P6 ;  /* 0x0000000217177807 */ /* 0x000fe40003000000 */
[----:B------:R-:W-:Y:S01]  /*0fa0*/  LOP3.LUT R57, R57, R0, RZ, 0xc0, !PT ;  /* 0x0000000039397212 */ /* 0x000fe200078ec0ff */
[----:B------:R1:W3:Y:S01]  /*0fb0*/  @!UP2 SYNCS.EXCH.64 URZ, [UR9+0x390], UR6 ;  /* 0x00039006093fa5b2 */ /* 0x0002e20008000100 */
[----:B------:R1:W4:Y:S01]  /*0fc0*/  @!UP3 SYNCS.EXCH.64 URZ, [UR9+0x398], UR6 ;  /* 0x00039806093fb5b2 */ /* 0x0003220008000100 */
[----:B------:R1:W0:Y:S01]  /*0fd0*/  @!UP4 SYNCS.EXCH.64 URZ, [UR9+0x3a0], UR6 ;  /* 0x0003a006093fc5b2 */ /* 0x0002220008000100 */
[----:B------:R1:W0:Y:S01]  /*0fe0*/  @!UP5 SYNCS.EXCH.64 URZ, [UR9+0x3a8], UR6 ;  /* 0x0003a806093fd5b2 */ /* 0x0002220008000100 */
[----:B------:R-:W-:Y:S01]  /*0ff0*/  NOP ;  /* 0x0000000000007918 */ /* 0x000fe20000000000 */
[----:B-12---:R-:W-:Y:S05]  /*1000*/  @!P2 BRA `(.L_x_4) ;  /* 0x000000000008a947 */ /* 0x006fea0003800000 */
[----:B0--34-:R-:W-:Y:S01]  /*1010*/  UCGABAR_ARV ;  /* 0x00000000000079c7 */ /* 0x019fe20008000000 */
[----:B------:R-:W-:Y:S05]  /*1020*/  BRA `(.L_x_5) ;  /* 0x0000000000047947 */ /* 0x000fea0003800000 */
.L_x_4:
[----:B0--34-:R-:W-:Y:S01]  /*1030*/  NOP ;  /* 0x0000000000007918 */ /* 0x019fe20000000000 */
.L_x_5:
[----:B------:R-:W-:Y:S01]  /*1040*/  ULDC.64 UR4, c[0x0][0x598] ;  /* 0x0001660000047ab9 */ /* 0x000fe20000000a00 */
[----:B------:R-:W-:Y:S01]  /*1050*/  ULDC.64 UR36, c[0x0][0x208] ;  /* 0x0000820000247ab9 */ /* 0x000fe20000000a00 */
[----:B------:R-:W-:-:S04]  /*1060*/  ISETP.NE.U32.AND P0, PT, RZ, UR4, PT ;  /* 0x00000004ff007c0c */ /* 0x000fc8000bf05070 */
[----:B------:R-:W-:-:S13]  /*1070*/  ISETP.NE.AND.EX P0, PT, RZ, UR5, PT, P0 ;  /* 0x00000005ff007c0c */ /* 0x000fda000bf05300 */
[----:B------:R-:W-:Y:S05]  /*1080*/  @!P0 BRA `(.L_x_6) ;  /* 0x00000000001c8947 */ /* 0x000fea0003800000 */
[----:B------:R-:W0:Y:S02]  /*1090*/  LDC.64 R2, c[0x0][0x598] ;  /* 0x00016600ff027b82 */ /* 0x000e240000000a00 */
[----:B0-----:R-:W2:Y:S02]  /*10a0*/  LDG.E.64 R2, desc[UR36][R2.64] ;  /* 0x0000002402027981 */ /* 0x001ea4000c1e1b00 */
[----:B--2---:R-:W-:-:S04]  /*10b0*/  ISETP.NE.U32.AND P0, PT, R2, RZ, PT ;  /* 0x000000ff0200720c */ /* 0x004fc80003f05070 */
[----:B------:R-:W-:-:S13]  /*10c0*/  ISETP.NE.AND.EX P0, PT, R3, RZ, PT, P0 ;  /* 0x000000ff0300720c */ /* 0x000fda0003f05300 */
[----:B------:R-:W-:Y:S05]  /*10d0*/  @!P0 BRA `(.L_x_6) ;  /* 0x0000000000088947 */ /* 0x000fea0003800000 */
[----:B------:R0:W5:Y:S01]  /*10e0*/  LD.E R58, desc[UR36][R2.64] ;  /* 0x00000024023a7980 */ /* 0x000162000c101900 */
[----:B------:R-:W-:Y:S05]  /*10f0*/  BRA `(.L_x_7) ;  /* 0x0000000000247947 */ /* 0x000fea0003800000 */
.L_x_6:
[----:B------:R-:W-:Y:S02]  /*1100*/  ULDC.64 UR4, c[0x0][0x588] ;  /* 0x0001620000047ab9 */ /* 0x000fe40000000a00 */
[----:B------:R-:W-:-:S04]  /*1110*/  ISETP.NE.U32.AND P0, PT, RZ, UR4, PT ;  /* 0x00000004ff007c0c */ /* 0x000fc8000bf05070 */
[----:B------:R-:W-:-:S13]  /*1120*/  ISETP.NE.AND.EX P0, PT, RZ, UR5, PT, P0 ;  /* 0x00000005ff007c0c */ /* 0x000fda000bf05300 */
[----:B------:R-:W-:Y:S05]  /*1130*/  @!P0 BRA `(.L_x_8) ;  /* 0x00000000000c8947 */ /* 0x000fea0003800000 */
[----:B------:R-:W0:Y:S02]  /*1140*/  LDC.64 R58, c[0x0][0x588] ;  /* 0x00016200ff3a7b82 */ /* 0x000e240000000a00 */
[----:B0-----:R1:W5:Y:S01]  /*1150*/  LDG.E R58, desc[UR36][R58.64] ;  /* 0x000000243a3a7981 */ /* 0x001362000c1e1900 */
[----:B------:R-:W-:Y:S05]  /*1160*/  BRA `(.L_x_7) ;  /* 0x0000000000087947 */ /* 0x000fea0003800000 */
.L_x_8:
[----:B------:R-:W-:Y:S02]  /*1170*/  ULDC UR4, c[0x0][0x580] ;  /* 0x0001600000047ab9 */ /* 0x000fe40000000800 */
[----:B------:R-:W-:-:S07]  /*1180*/  IMAD.U32 R58, RZ, RZ, UR4 ;  /* 0x00000004ff3a7e24 */ /* 0x000fce000f8e00ff */
.L_x_7:
[----:B------:R-:W-:Y:S02]  /*1190*/  ULDC.64 UR4, c[0x0][0x5a0] ;  /* 0x0001680000047ab9 */ /* 0x000fe40000000a00 */
[----:B------:R-:W-:-:S04]  /*11a0*/  ISETP.NE.U32.AND P0, PT, RZ, UR4, PT ;  /* 0x00000004ff007c0c */ /* 0x000fc8000bf05070 */
[----:B------:R-:W-:-:S13]  /*11b0*/  ISETP.NE.AND.EX P0, PT, RZ, UR5, PT, P0 ;  /* 0x00000005ff007c0c */ /* 0x000fda000bf05300 */
[----:B------:R-:W-:Y:S05]  /*11c0*/  @!P0 BRA `(.L_x_9) ;  /* 0x00000000001c8947 */ /* 0x000fea0003800000 */
[----:B0-----:R-:W0:Y:S02]  /*11d0*/  LDC.64 R2, c[0x0][0x5a0] ;  /* 0x00016800ff027b82 */ /* 0x001e240000000a00 */
[----:B0-----:R-:W2:Y:S02]  /*11e0*/  LDG.E.64 R2, desc[UR36][R2.64] ;  /* 0x0000002402027981 */ /* 0x001ea4000c1e1b00 */
[----:B--2---:R-:W-:-:S04]  /*11f0*/  ISETP.NE.U32.AND P0, PT, R2, RZ, PT ;  /* 0x000000ff0200720c */ /* 0x004fc80003f05070 */
[----:B------:R-:W-:-:S13]  /*1200*/  ISETP.NE.AND.EX P0, PT, R3, RZ, PT, P0 ;  /* 0x000000ff0300720c */ /* 0x000fda0003f05300 */
[----:B------:R-:W-:Y:S05]  /*1210*/  @!P0 BRA `(.L_x_9) ;  /* 0x0000000000088947 */ /* 0x000fea0003800000 */
[----:B-1----:R0:W5:Y:S01]  /*1220*/  LD.E R59, desc[UR36][R2.64] ;  /* 0x00000024023b7980 */ /* 0x002162000c101900 */
[----:B------:R-:W-:Y:S05]  /*1230*/  BRA `(.L_x_10) ;  /* 0x0000000000247947 */ /* 0x000fea0003800000 */
.L_x_9:
[----:B------:R-:W-:Y:S02]  /*1240*/  ULDC.64 UR4, c[0x0][0x590] ;  /* 0x0001640000047ab9 */ /* 0x000fe40000000a00 */
[----:B------:R-:W-:-:S04]  /*1250*/  ISETP.NE.U32.AND P0, PT, RZ, UR4, PT ;  /* 0x00000004ff007c0c */ /* 0x000fc8000bf05070 */
[----:B------:R-:W-:-:S13]  /*1260*/  ISETP.NE.AND.EX P0, PT, RZ, UR5, PT, P0 ;  /* 0x00000005ff007c0c */ /* 0x000fda000bf05300 */
[----:B------:R-:W-:Y:S05]  /*1270*/  @!P0 BRA `(.L_x_11) ;  /* 0x00000000000c8947 */ /* 0x000fea0003800000 */
[----:B0-----:R-:W1:Y:S02]  /*1280*/  LDC.64 R2, c[0x0][0x590] ;  /* 0x00016400ff027b82 */ /* 0x001e640000000a00 */
[----:B-1----:R1:W5:Y:S01]  /*1290*/  LDG.E R59, desc[UR36][R2.64] ;  /* 0x00000024023b7981 */ /* 0x002362000c1e1900 */
[----:B------:R-:W-:Y:S05]  /*12a0*/  BRA `(.L_x_10) ;  /* 0x0000000000087947 */ /* 0x000fea0003800000 */
.L_x_11:
[----:B------:R-:W-:Y:S02]  /*12b0*/  ULDC UR4, c[0x0][0x584] ;  /* 0x0001610000047ab9 */ /* 0x000fe40000000800 */
[----:B-1----:R-:W-:-:S07]  /*12c0*/  IMAD.U32 R59, RZ, RZ, UR4 ;  /* 0x00000004ff3b7e24 */ /* 0x002fce000f8e00ff */
.L_x_10:
[----:B01----:R-:W0:Y:S01]  /*12d0*/  LDC R2, c[0x0][0x65c] ;  /* 0x00019700ff027b82 */ /* 0x003e220000000800 */
[----:B------:R-:W-:Y:S01]  /*12e0*/  ULDC UR6, c[0x0][0x28c] ;  /* 0x0000a30000067ab9 */ /* 0x000fe20000000800 */
[----:B------:R-:W-:Y:S01]  /*12f0*/  ISETP.NE.AND P0, PT, R10, 0x2, PT ;  /* 0x000000020a00780c */ /* 0x000fe20003f05270 */
[----:B------:R-:W-:Y:S01]  /*1300*/  UIADD3 UR6, UR6, 0x1f, URZ ;  /* 0x0000001f06067890 */ /* 0x000fe2000fffe03f */
[----:B------:R-:W-:Y:S01]  /*1310*/  IMAD.U32 R10, RZ, RZ, UR12 ;  /* 0x0000000cff0a7e24 */ /* 0x000fe2000f8e00ff */
[----:B------:R-:W-:Y:S01]  /*1320*/  UMOV UR39, URZ ;  /* 0x0000003f00277c82 */ /* 0x000fe20008000000 */
[----:B------:R-:W-:Y:S01]  /*1330*/  UMOV UR38, URZ ;  /* 0x0000003f00267c82 */ /* 0x000fe20008000000 */
[----:B------:R-:W-:Y:S01]  /*1340*/  USHF.R.S32.HI UR7, URZ, 0x1f, UR6 ;  /* 0x0000001f3f077899 */ /* 0x000fe20008011406 */
[----:B------:R-:W-:-:S03]  /*1350*/  ULDC.64 UR8, c[0x0][0x650] ;  /* 0x0001940000087ab9 */ /* 0x000fc60000000a00 */
[----:B------:R-:W-:-:S04]  /*1360*/  ULEA.HI UR7, UR7, UR6, URZ, 0x5 ;  /* 0x0000000607077291 */ /* 0x000fc8000f8f283f */
[----:B------:R-:W-:Y:S01]  /*1370*/  USHF.R.S32.HI UR40, URZ, 0x5, UR7 ;  /* 0x000000053f287899 */ /* 0x000fe20008011407 */
[----:B0-----:R-:W-:-:S13]  /*1380*/  ISETP.NE.AND P1, PT, R2, 0x1, PT ;  /* 0x000000010200780c */ /* 0x001fda0003f25270 */
[----:B------:R-:W0:Y:S01]  /*1390*/  @P1 LDC R17, c[0x0][0x10] ;  /* 0x00000400ff111b82 */ /* 0x000e220000000800 */
[----:B------:R-:W-:Y:S02]  /*13a0*/  @P1 IMAD.MOV.U32 R7, RZ, RZ, RZ ;  /* 0x000000ffff071224 */ /* 0x000fe400078e00ff */
[----:B------:R-:W-:-:S05]  /*13b0*/  @P1 IMAD.MOV.U32 R11, RZ, RZ, RZ ;  /* 0x000000ffff0b1224 */ /* 0x000fca00078e00ff */
[----:B------:R-:W1:Y:S01]  /*13c0*/  @!P1 LDC R3, c[0x0][0xc] ;  /* 0x00000300ff039b82 */ /* 0x000e620000000800 */
[----:B------:R-:W-:Y:S01]  /*13d0*/  ULDC UR4, c[0x0][0xc] ;  /* 0x0000030000047ab9 */ /* 0x000fe20000000800 */
[----:B------:R-:W-:Y:S02]  /*13e0*/  ULDC UR5, c[0x0][0x10] ;  /* 0x0000040000057ab9 */ /* 0x000fe40000000800 */
[----:B------:R-:W-:-:S04]  /*13f0*/  UIMAD.WIDE.U32 UR4, UR4, UR5, URZ ;  /* 0x00000005040472a5 */ /* 0x000fc8000f8e003f */
[----:B------:R-:W2:Y:S01]  /*1400*/  LDC R0, c[0x0][0x14] ;  /* 0x00000500ff007b82 */ /* 0x000ea20000000800 */
[----:B0-----:R-:W-:-:S04]  /*1410*/  @P1 IMAD.WIDE.U32 R16, R17, UR12, R6 ;  /* 0x0000000c11101c25 */ /* 0x001fc8000f8e0006 */
[----:B------:R-:W-:Y:S02]  /*1420*/  @P1 IMAD.IADD R17, R17, 0x1, R11 ;  /* 0x0000000111111824 */ /* 0x000fe400078e020b */
[----:B------:R-:W-:Y:S02]  /*1430*/  IMAD.MOV.U32 R11, RZ, RZ, RZ ;  /* 0x000000ffff0b7224 */ /* 0x000fe400078e00ff */
[----:B-1----:R-:W-:-:S04]  /*1440*/  @!P1 IMAD.WIDE.U32 R10, R6, R3, R10 ;  /* 0x00000003060a9225 */ /* 0x002fc800078e000a */
[----:B------:R-:W-:Y:S02]  /*1450*/  @!P1 IMAD.MOV.U32 R16, RZ, RZ, R10 ;  /* 0x000000ffff109224 */ /* 0x000fe400078e000a */
[----:B--2---:R-:W-:-:S04]  /*1460*/  IMAD.WIDE.U32 R12, R0, UR4, RZ ;  /* 0x00000004000c7c25 */ /* 0x004fc8000f8e00ff */
[----:B------:R-:W-:Y:S01]  /*1470*/  IMAD R3, R0, UR5, RZ ;  /* 0x0000000500037c24 */ /* 0x000fe2000f8e02ff */
[----:B------:R0:W-:Y:S01]  /*1480*/  STL.64 [R1], R12 ;  /* 0x0000000c01007387 */ /* 0x0001e20000100a00 */
[----:B------:R-:W-:Y:S02]  /*1490*/  @!P1 IMAD.MOV.U32 R17, RZ, RZ, R11 ;  /* 0x000000ffff119224 */ /* 0x000fe400078e000b */
[----:B------:R-:W-:Y:S01]  /*14a0*/  IMAD.IADD R0, R13, 0x1, R3 ;  /* 0x000000010d007824 */ /* 0x000fe200078e0203 */
[----:B------:R-:W-:Y:S06]  /*14b0*/  @P0 BRA `(.L_x_12) ;  /* 0x0000000000200947 */ /* 0x000fec0003800000 */
[----:B------:R-:W-:Y:S01]  /*14c0*/  UISETP.GE.U32.AND UP0, UPT, UR40, 0x38, UPT ;  /* 0x000000382800788c */ /* 0x000fe2000bf06070 */
[----:B------:R-:W-:Y:S01]  /*14d0*/  IADD3 R16, P0, R16, R12, RZ ;  /* 0x0000000c10107210 */ /* 0x000fe20007f1e0ff */
[----:B------:R-:W-:Y:S01]  /*14e0*/  USHF.R.U32.HI UR4, URZ, 0x3, UR40 ;  /* 0x000000033f047899 */ /* 0x000fe20008011628 */
[----:B------:R-:W-:-:S03]  /*14f0*/  UMOV UR38, URZ ;  /* 0x0000003f00267c82 */ /* 0x000fc60008000000 */
[----:B------:R-:W-:Y:S01]  /*1500*/  UIMAD.WIDE.U32 UR4, UR4, 0x24924925, URZ ;  /* 0x24924925040478a5 */ /* 0x000fe2000f8e003f */
[----:B------:R-:W-:-:S03]  /*1510*/  IMAD.X R17, R0, 0x1, R17, P0 ;  /* 0x0000000100117824 */ /* 0x000fc600000e0611 */
[----:B------:R-:W-:Y:S02]  /*1520*/  UIMAD UR39, UR5, -0x38, UR40 ;  /* 0xffffffc8052778a4 */ /* 0x000fe4000f8e0228 */
[----:B------:R-:W-:-:S12]  /*1530*/  @UP0 ULOP3.LUT UR38, UR5, 0x1, URZ, 0xc0, !UPT ;  /* 0x0000000105260892 */ /* 0x000fd8000f8ec03f */
.L_x_12:
[----:B------:R-:W-:Y:S01]  /*1540*/  ISETP.GE.U32.AND P0, PT, R16, UR8, PT ;  /* 0x0000000810007c0c */ /* 0x000fe2000bf06070 */
[----:B------:R-:W-:Y:S01]  /*1550*/  IMAD.MOV.U32 R22, RZ, RZ, -0x1 ;  /* 0xffffffffff167424 */ /* 0x000fe200078e00ff */
[----:B------:R-:W-:Y:S01]  /*1560*/  PRMT R3, RZ, 0x7610, R3 ;  /* 0x00007610ff037816 */ /* 0x000fe20000000003 */
[----:B------:R-:W-:Y:S01]  /*1570*/  IMAD.MOV.U32 R19, RZ, RZ, -0x1 ;  /* 0xffffffffff137424 */ /* 0x000fe200078e00ff */
[----:B------:R-:W-:Y:S01]  /*1580*/  ISETP.GE.U32.AND.EX P0, PT, R17, UR9, PT, P0 ;  /* 0x0000000911007c0c */ /* 0x000fe2000bf06100 */
[----:B------:R-:W-:-:S12]  /*1590*/  IMAD.MOV.U32 R18, RZ, RZ, -0x1 ;  /* 0xffffffffff127424 */ /* 0x000fd800078e00ff */
[----:B------:R-:W-:Y:S05]  /*15a0*/  @P0 BRA `(.L_x_13) ;  /* 0x0000000400280947 */ /* 0x000fea0003800000 */
[----:B------:R-:W1:Y:S01]  /*15b0*/  LDC.64 R26, c[0x0][0x628] ;  /* 0x00018a00ff1a7b82 */ /* 0x000e620000000a00 */
[----:B------:R-:W-:Y:S02]  /*15c0*/  IMAD.MOV.U32 R10, RZ, RZ, R16 ;  /* 0x000000ffff0a7224 */ /* 0x000fe400078e0010 */
[----:B------:R-:W-:-:S05]  /*15d0*/  IMAD.MOV.U32 R11, RZ, RZ, R17 ;  /* 0x000000ffff0b7224 */ /* 0x000fca00078e0011 */
[----:B------:R-:W2:Y:S08]  /*15e0*/  LDC R18, c[0x0][0x630] ;  /* 0x00018c00ff127b82 */ /* 0x000eb00000000800 */
[----:B------:R-:W3:Y:S01]  /*15f0*/  LDC.64 R28, c[0x0][0x620] ;  /* 0x00018800ff1c7b82 */ /* 0x000ee20000000a00 */
[----:B-1----:R-:W-:-:S04]  /*1600*/  ISETP.NE.U32.AND P0, PT, R26, RZ, PT ;  /* 0x000000ff1a00720c */ /* 0x002fc80003f05070 */
[----:B------:R-:W-:-:S13]  /*1610*/  ISETP.NE.AND.EX P0, PT, R27, RZ, PT, P0 ;  /* 0x000000ff1b00720c */ /* 0x000fda0003f05300 */
[----:B--23--:R-:W-:Y:S05]  /*1620*/  @!P0 BRA `(.L_x_14) ;  /* 0x0000000000288947 */ /* 0x00cfea0003800000 */
[----:B------:R-:W1:Y:S02]  /*1630*/  LDC R3, c[0x0][0x634] ;  /* 0x00018d00ff037b82 */ /* 0x000e640000000800 */
[----:B-1----:R-:W-:-:S05]  /*1640*/  IADD3 R3, P0, R16, R3, RZ ;  /* 0x0000000310037210 */ /* 0x002fca0007f1e0ff */
[----:B------:R-:W-:-:S04]  /*1650*/  IMAD.X R19, RZ, RZ, R17, P0 ;  /* 0x000000ffff137224 */ /* 0x000fc800000e0611 */
[----:B------:R-:W-:-:S04]  /*1660*/  IMAD.WIDE.U32 R10, R19, R26, RZ ;  /* 0x0000001a130a7225 */ /* 0x000fc800078e00ff */
[----:B0-----:R-:W-:-:S04]  /*1670*/  IMAD.WIDE.U32 R12, P0, R3, R27, R10 ;  /* 0x0000001b030c7225 */ /* 0x001fc8000780000a */
[----:B------:R-:W-:-:S04]  /*1680*/  IMAD.WIDE.U32 R10, R3, R26, RZ ;  /* 0x0000001a030a7225 */ /* 0x000fc800078e00ff */
[----:B------:R-:W-:Y:S01]  /*1690*/  IMAD.X R15, RZ, RZ, RZ, P0 ;  /* 0x000000ffff0f7224 */ /* 0x000fe200000e06ff */
[----:B------:R-:W-:Y:S01]  /*16a0*/  IADD3 RZ, P0, R11, R12, RZ ;  /* 0x0000000c0bff7210 */ /* 0x000fe20007f1e0ff */
[----:B------:R-:W-:-:S04]  /*16b0*/  IMAD.MOV.U32 R14, RZ, RZ, R13 ;  /* 0x000000ffff0e7224 */ /* 0x000fc800078e000d */
[----:B------:R-:W-:-:S08]  /*16c0*/  IMAD.WIDE.U32.X R10, R19, R27, R14, P0 ;  /* 0x0000001b130a7225 */ /* 0x000fd000000e040e */
.L_x_14:
[----:B------:R-:W1:Y:S01]  /*16d0*/  LDC.64 R30, c[0x0][0x640] ;  /* 0x00019000ff1e7b82 */ /* 0x000e620000000a00 */
[-CC-:B------:R-:W-:Y:S01]  /*16e0*/  SHF.R.U64 R33, R10, R18.reuse, R11.reuse ;  /* 0x000000120a217219 */ /* 0x180fe2000000120b */
[----:B------:R-:W-:Y:S01]  /*16f0*/  IMAD.MOV.U32 R32, RZ, RZ, 0x1 ;  /* 0x00000001ff207424 */ /* 0x000fe200078e00ff */
[----:B------:R-:W-:Y:S02]  /*1700*/  SHF.R.U32.HI R3, RZ, R18, R11 ;  /* 0x00000012ff037219 */ /* 0x000fe4000001160b */
[----:B0-----:R-:W-:-:S03]  /*1710*/  IADD3 R13, P0, RZ, -R33, RZ ;  /* 0x80000021ff0d7210 */ /* 0x001fc60007f1e0ff */
[----:B------:R-:W0:Y:S02]  /*1720*/  LDC R14, c[0x0][0x618] ;  /* 0x00018600ff0e7b82 */ /* 0x000e240000000800 */
[----:B------:R-:W-:Y:S02]  /*1730*/  IMAD.X R3, RZ, RZ, ~R3, P0 ;  /* 0x000000ffff037224 */ /* 0x000fe400000e0e03 */
[----:B------:R-:W-:-:S04]  /*1740*/  IMAD.WIDE.U32 R10, R13, R28, R16 ;  /* 0x0000001c0d0a7225 */ /* 0x000fc800078e0010 */
[----:B------:R-:W2:Y:S01]  /*1750*/  LDC R15, c[0x0][0x608] ;  /* 0x00018200ff0f7b82 */ /* 0x000ea20000000800 */
[----:B------:R-:W-:-:S04]  /*1760*/  IMAD R12, R3, R28, RZ ;  /* 0x0000001c030c7224 */ /* 0x000fc800078e02ff */
[----:B------:R-:W-:Y:S02]  /*1770*/  IMAD R3, R13, R29, R12 ;  /* 0x0000001d0d037224 */ /* 0x000fe400078e020c */
[----:B------:R-:W-:Y:S01]  /*1780*/  IMAD.MOV.U32 R12, RZ, RZ, -0x1 ;  /* 0xffffffffff0c7424 */ /* 0x000fe200078e00ff */
[----:B------:R-:W3:Y:S01]  /*1790*/  LDC R27, c[0x0][0x658] ;  /* 0x00019600ff1b7b82 */ /* 0x000ee20000000800 */
[----:B------:R-:W-:Y:S01]  /*17a0*/  IMAD.IADD R3, R11, 0x1, R3 ;  /* 0x000000010b037824 */ /* 0x000fe200078e0203 */
[----:B-1----:R-:W-:-:S04]  /*17b0*/  ISETP.NE.U32.AND P0, PT, R30, RZ, PT ;  /* 0x000000ff1e00720c */ /* 0x002fc80003f05070 */
[----:B------:R-:W-:Y:S02]  /*17c0*/  ISETP.NE.AND.EX P0, PT, R31, RZ, PT, P0 ;  /* 0x000000ff1f00720c */ /* 0x000fe40003f05300 */
[----:B------:R-:W1:Y:S01]  /*17d0*/  LDC R26, c[0x0][0x600] ;  /* 0x00018000ff1a7b82 */ /* 0x000e620000000800 */
[-CC-:B0-----:R-:W-:Y:S02]  /*17e0*/  SHF.R.U64 R25, R10, R14.reuse, R3.reuse ;  /* 0x0000000e0a197219 */ /* 0x181fe40000001203 */
[----:B------:R-:W-:-:S05]  /*17f0*/  SHF.R.U32.HI R10, RZ, R14, R3 ;  /* 0x0000000eff0a7219 */ /* 0x000fca0000011603 */
[----:B------:R-:W0:Y:S01]  /*1800*/  LDC R22, c[0x0][0x648] ;  /* 0x00019200ff167b82 */ /* 0x000e220000000800 */
[-CC-:B--2---:R-:W-:Y:S02]  /*1810*/  SHF.R.U64 R35, R25, R15.reuse, R10.reuse ;  /* 0x0000000f19237219 */ /* 0x184fe4000000120a */
[----:B------:R-:W-:-:S05]  /*1820*/  SHF.R.U32.HI R10, RZ, R15, R10 ;  /* 0x0000000fff0a7219 */ /* 0x000fca000001160a */
[----:B------:R-:W2:Y:S01]  /*1830*/  LDC R28, c[0x0][0x638] ;  /* 0x00018e00ff1c7b82 */ /* 0x000ea20000000800 */
[-CC-:B---3--:R-:W-:Y:S02]  /*1840*/  SHF.R.U64 R34, R35, R27.reuse, R10.reuse ;  /* 0x0000001b23227219 */ /* 0x188fe4000000120a */
[-C--:B------:R-:W-:Y:S02]  /*1850*/  SHF.L.U32 R3, R12, R27.reuse, RZ ;  /* 0x0000001b0c037219 */ /* 0x080fe400000006ff */
[----:B------:R-:W-:Y:S01]  /*1860*/  SHF.R.U32.HI R11, RZ, R27, R10 ;  /* 0x0000001bff0b7219 */ /* 0x000fe2000001160a */
[----:B------:R-:W-:Y:S01]  /*1870*/  IMAD.MOV.U32 R10, RZ, RZ, R34 ;  /* 0x000000ffff0a7224 */ /* 0x000fe200078e0022 */
[----:B------:R-:W-:Y:S01]  /*1880*/  LOP3.LUT R18, RZ, R3, RZ, 0x33, !PT ;  /* 0x00000003ff127212 */ /* 0x000fe200078e33ff */
[----:B------:R-:W3:Y:S01]  /*1890*/  LDC R29, c[0x0][0x610] ;  /* 0x00018400ff1d7b82 */ /* 0x000ee20000000800 */
[----:B------:R-:W-:Y:S05]  /*18a0*/  @!P0 BRA `(.L_x_15) ;  /* 0x0000000000288947 */ /* 0x000fea0003800000 */
[----:B------:R-:W4:Y:S02]  /*18b0*/  LDC R3, c[0x0][0x64c] ;  /* 0x00019300ff037b82 */ /* 0x000f240000000800 */
[----:B----4-:R-:W-:-:S05]  /*18c0*/  IADD3 R3, P0, R34, R3, RZ ;  /* 0x0000000322037210 */ /* 0x010fca0007f1e0ff */
[----:B------:R-:W-:-:S04]  /*18d0*/  IMAD.X R19, RZ, RZ, R11, P0 ;  /* 0x000000ffff137224 */ /* 0x000fc800000e060b */
[----:B------:R-:W-:-:S04]  /*18e0*/  IMAD.WIDE.U32 R10, R19, R30, RZ ;  /* 0x0000001e130a7225 */ /* 0x000fc800078e00ff */
[----:B------:R-:W-:-:S04]  /*18f0*/  IMAD.WIDE.U32 R12, P0, R3, R31, R10 ;  /* 0x0000001f030c7225 */ /* 0x000fc8000780000a */
[----:B------:R-:W-:-:S04]  /*1900*/  IMAD.WIDE.U32 R10, R3, R30, RZ ;  /* 0x0000001e030a7225 */ /* 0x000fc800078e00ff */
[----:B------:R-:W-:Y:S01]  /*1910*/  IMAD.X R15, RZ, RZ, RZ, P0 ;  /* 0x000000ffff0f7224 */ /* 0x000fe200000e06ff */
[----:B------:R-:W-:Y:S01]  /*1920*/  IADD3 RZ, P0, R11, R12, RZ ;  /* 0x0000000c0bff7210 */ /* 0x000fe20007f1e0ff */
[----:B------:R-:W-:-:S04]  /*1930*/  IMAD.MOV.U32 R14, RZ, RZ, R13 ;  /* 0x000000ffff0e7224 */ /* 0x000fc800078e000d */
[----:B------:R-:W-:-:S08]  /*1940*/  IMAD.WIDE.U32.X R10, R19, R31, R14, P0 ;  /* 0x0000001f130a7225 */ /* 0x000fd000000e040e */
.L_x_15:
[----:B0-----:R-:W-:Y:S01]  /*1950*/  SHF.R.U64 R7, R10, R22, R11 ;  /* 0x000000160a077219 */ /* 0x001fe2000000120b */
[----:B-1----:R-:W-:Y:S01]  /*1960*/  VIADD R10, R26, 0xffffffff ;  /* 0xffffffff1a0a7836 */ /* 0x002fe20000000000 */
[----:B------:R-:W-:Y:S01]  /*1970*/  SHF.L.U32 R3, R32, R27, RZ ;  /* 0x0000001b20037219 */ /* 0x000fe200000006ff */
[----:B------:R-:W-:Y:S01]  /*1980*/  @P1 IMAD R20, R21, R24, R6 ;  /* 0x0000001815141224 */ /* 0x000fe200078e0206 */
[----:B------:R-:W-:Y:S01]  /*1990*/  LOP3.LUT R18, R35, R18, RZ, 0xc0, !PT ;  /* 0x0000001223127212 */ /* 0x000fe200078ec0ff */
[----:B------:R-:W-:Y:S01]  /*19a0*/  IMAD.MOV R11, RZ, RZ, -R7 ;  /* 0x000000ffff0b7224 */ /* 0x000fe200078e0a07 */
[----:B------:R-:W-:Y:S01]  /*19b0*/  LOP3.LUT R10, R25, R10, RZ, 0xc0, !PT ;  /* 0x0000000a190a7212 */ /* 0x000fe200078ec0ff */
[----:B------:R-:W-:Y:S02]  /*19c0*/  IMAD.MOV.U32 R6, RZ, RZ, 0x1 ;  /* 0x00000001ff067424 */ /* 0x000fe400078e00ff */
[----:B------:R-:W-:Y:S02]  /*19d0*/  IMAD R7, R3, R7, R18 ;  /* 0x0000000703077224 */ /* 0x000fe400078e0212 */
[----:B--2---:R-:W-:-:S02]  /*19e0*/  IMAD R3, R11, R28, R34 ;  /* 0x0000001c0b037224 */ /* 0x004fc400078e0222 */
[----:B---3--:R-:W-:Y:S02]  /*19f0*/  IMAD R22, R7, R29, R20 ;  /* 0x0000001d07167224 */ /* 0x008fe400078e0214 */
[----:B------:R-:W-:Y:S01]  /*1a00*/  IMAD R7, R3, R26, R10 ;  /* 0x0000001a03077224 */ /* 0x000fe200078e020a */
[----:B------:R-:W-:Y:S01]  /*1a10*/  PRMT R3, R6, 0x7610, R3 ;  /* 0x0000761006037816 */ /* 0x000fe20000000003 */
[----:B------:R-:W-:-:S03]  /*1a20*/  IMAD.MOV.U32 R18, RZ, RZ, R33 ;  /* 0x000000ffff127224 */ /* 0x000fc600078e0021 */
[----:B------:R-:W-:Y:S02]  /*1a30*/  SEL R19, R7, R22, !P1 ;  /* 0x0000001607137207 */ /* 0x000fe40004800000 */
[----:B------:R-:W-:-:S07]  /*1a40*/  SEL R22, R22, R7, !P1 ;  /* 0x0000000716167207 */ /* 0x000fce0004800000 */
.L_x_13:
[----:B------:R-:W-:Y:S05]  /*1a50*/  @!P2 BRA `(.L_x_16) ;  /* 0x00000000000ca947 */ /* 0x000fea0003800000 */
[----:B------:R-:W-:Y:S01]  /*1a60*/  UCGABAR_WAIT ;  /* 0x0000000000007dc7 */ /* 0x000fe20008000000 */
[----:B------:R-:W-:Y:S01]  /*1a70*/  CCTL.IVALL ;  /* 0x00000000ff00798f */ /* 0x000fe20002000000 */
[----:B------:R-:W-:Y:S05]  /*1a80*/  BRA `(.L_x_17) ;  /* 0x0000000000047947 */ /* 0x000fea0003800000 */
.L_x_16:
[----:B------:R-:W-:Y:S06]  /*1a90*/  BAR.SYNC.DEFER_BLOCKING 0x0 ;  /* 0x0000000000007b1d */ /* 0x000fec0000010000 */
.L_x_17:
[----:B------:R-:W-:Y:S05]  /*1aa0*/  @!P3 BRA `(.L_x_18) ;  /* 0x0000002c00ecb947 */ /* 0x000fea0003800000 */
[----:B------:R-:W-:-:S13]  /*1ab0*/  ISETP.GT.U32.AND P0, PT, R36, 0x1, PT ;  /* 0x000000012400780c */ /* 0x000fda0003f04070 */
[----:B------:R-:W-:Y:S05]  /*1ac0*/  @P0 EXIT ;  /* 0x000000000000094d */ /* 0x000fea0003800000 */
.L_x_19:
[----:B------:R-:W-:-:S08]  /*1ad0*/  NOP ;  /* 0x0000000000007918 */ /* 0x000fd00000000000 */
[----:B------:R-:W1:Y:S02]  /*1ae0*/  USETMAXREG.TRY_ALLOC.CTAPOOL UP0, 0xe8 ;  /* 0x000000e8000079c8 */ /* 0x000e640008000600 */
[----:B-1----:R-:W-:-:S13]  /*1af0*/  PLOP3.LUT P0, PT, PT, PT, UP0, 0x80, 0x0 ;  /* 0x000000000000781c */ /* 0x002fda0003f0f008 */
[----:B------:R-:W-:Y:S05]  /*1b00*/  @!P0 BRA `(.L_x_19) ;  /* 0xfffffffc00f08947 */ /* 0x000fea000383ffff */
[----:B------:R-:W-:-:S13]  /*1b10*/  LOP3.LUT P0, RZ, R3, 0xff, RZ, 0xc0, !PT ;  /* 0x000000ff03ff7812 */ /* 0x000fda000780c0ff */
[----:B------:R-:W-:Y:S05]  /*1b20*/  @!P0 EXIT ;  /* 0x000000000000894d */ /* 0x000fea0003800000 */
[----:B------:R-:W2:Y:S01]  /*1b30*/  LDL.64 R10, [R1] ;  /* 0x00000000010a7983 */ /* 0x000ea20000100a00 */
[----:B------:R-:W1:Y:S01]  /*1b40*/  S2UR UR4, SR_CgaCtaId ;  /* 0x00000000000479c3 */ /* 0x000e620000008800 */
[CC--:B------:R-:W-:Y:S01]  /*1b50*/  LEA.HI R3, R8.reuse, R5.reuse, RZ, 0x2 ;  /* 0x0000000508037211 */ /* 0x0c0fe200078f10ff */
[----:B------:R-:W-:Y:S01]  /*1b60*/  UMOV UR41, 0x400 ;  /* 0x0000040000297882 */ /* 0x000fe20000000000 */
[----:B------:R-:W-:Y:S01]  /*1b70*/  LEA.HI R8, R8, R5, RZ, 0x5 ;  /* 0x0000000508087211 */ /* 0x000fe200078f28ff */
[----:B------:R-:W-:Y:S01]  /*1b80*/  UISETP.LT.AND UP0, UPT, UR40, 0x1, UPT ;  /* 0x000000012800788c */ /* 0x000fe2000bf01270 */
[--C-:B------:R-:W-:Y:S01]  /*1b90*/  SHF.R.S32.HI R60, RZ, 0x2, R3.reuse ;  /* 0x00000002ff3c7819 */ /* 0x100fe20000011403 */
[----:B------:R-:W-:Y:S01]  /*1ba0*/  UIADD3 UR5, UR43, -0x1, URZ ;  /* 0xffffffff2b057890 */ /* 0x000fe2000fffe03f */
[----:B------:R-:W-:Y:S01]  /*1bb0*/  SHF.R.S32.HI R7, RZ, 0x1f, R3 ;  /* 0x0000001fff077819 */ /* 0x000fe20000011403 */
[----:B------:R-:W3:Y:S01]  /*1bc0*/  LDC R66, c[0x0][0x658] ;  /* 0x00019600ff427b82 */ /* 0x000ee20000000800 */
[----:B------:R-:W-:Y:S01]  /*1bd0*/  LOP3.LUT R4, R3, 0xfffffffc, RZ, 0xc0, !PT ;  /* 0xfffffffc03047812 */ /* 0x000fe200078ec0ff */
[----:B------:R-:W-:Y:S01]  /*1be0*/  USEL UR42, UR40, 0x1, UP0 ;  /* 0x00000001282a7887 */ /* 0x000fe20008000000 */
[----:B------:R-:W-:Y:S01]  /*1bf0*/  LEA.HI R7, R7, R60, RZ, 0x3 ;  /* 0x0000003c07077211 */ /* 0x000fe200078f18ff */
[----:B------:R-:W-:Y:S01]  /*1c00*/  UISETP.NE.AND UP0, UPT, UR5, URZ, UPT ;  /* 0x0000003f0500728c */ /* 0x000fe2000bf05270 */
[----:B------:R-:W-:Y:S01]  /*1c10*/  SHF.R.S32.HI R3, RZ, 0x5, R8 ;  /* 0x00000005ff037819 */ /* 0x000fe20000011408 */
[----:B------:R-:W-:Y:S01]  /*1c20*/  IMAD.IADD R4, R5, 0x1, -R4 ;  /* 0x0000000105047824 */ /* 0x000fe200078e0a04 */
[----:B------:R-:W-:Y:S01]  /*1c30*/  LOP3.LUT R7, R7, 0xfffffff8, RZ, 0xc0, !PT ;  /* 0xfffffff807077812 */ /* 0x000fe200078ec0ff */
[----:B------:R-:W4:Y:S01]  /*1c40*/  LDC.64 R64, c[0x0][0x5c8] ;  /* 0x00017200ff407b82 */ /* 0x000f220000000a00 */
[----:B------:R-:W-:Y:S01]  /*1c50*/  USEL UR7, URZ, 0x1, UP0 ;  /* 0x000000013f077887 */ /* 0x000fe20008000000 */
[----:B------:R-:W-:Y:S01]  /*1c60*/  IMAD.SHL.U32 R62, R4, 0x2, RZ ;  /* 0x00000002043e7824 */ /* 0x000fe200078e00ff */
[----:B------:R-:W-:Y:S01]  /*1c70*/  ULDC UR8, c[0x0][0x284] ;  /* 0x0000a10000087ab9 */ /* 0x000fe20000000800 */
[----:B------:R-:W-:Y:S01]  /*1c80*/  IMAD.IADD R60, R60, 0x1, -R7 ;  /* 0x000000013c3c7824 */ /* 0x000fe200078e0a07 */
[----:B------:R-:W-:Y:S01]  /*1c90*/  LOP3.LUT R73, R23, 0x1, RZ, 0xfc, !PT ;  /* 0x0000000117497812 */ /* 0x000fe200078efcff */
[----:B------:R-:W-:Y:S01]  /*1ca0*/  IMAD.MOV.U32 R7, RZ, RZ, 0x1 ;  /* 0x00000001ff077424 */ /* 0x000fe200078e00ff */
[----:B------:R-:W-:Y:S01]  /*1cb0*/  SHF.R.S32.HI R63, RZ, 0x1f, R62 ;  /* 0x0000001fff3f7819 */ /* 0x000fe2000001143e */
[----:B------:R-:W0:Y:S01]  /*1cc0*/  LDC R5, c[0x0][0x288] ;  /* 0x0000a200ff057b82 */ /* 0x000e220000000800 */
[--C-:B------:R-:W-:Y:S01]  /*1cd0*/  SHF.R.S32.HI R61, RZ, 0x1f, R60.reuse ;  /* 0x0000001fff3d7819 */ /* 0x100fe2000001143c */
[----:B-1----:R-:W-:Y:S01]  /*1ce0*/  ULEA UR41, UR4, UR41, 0x18 ;  /* 0x0000002904297291 */ /* 0x002fe2000f8ec03f */
[C-C-:B------:R-:W-:Y:S01]  /*1cf0*/  IMAD R71, R3.reuse, -0x10, -R60.reuse ;  /* 0xfffffff003477824 */ /* 0x140fe200078e0a3c */
[----:B------:R-:W-:Y:S01]  /*1d00*/  USHF.L.U32 UR4, UR5, 0x3, URZ ;  /* 0x0000000305047899 */ /* 0x000fe2000800063f */
[----:B------:R-:W-:Y:S01]  /*1d10*/  IMAD.U32 R74, RZ, RZ, UR7 ;  /* 0x00000007ff4a7e24 */ /* 0x000fe2000f8e00ff */
[----:B------:R-:W-:Y:S01]  /*1d20*/  UIADD3 UR5, UR41, 0x480, URZ ;  /* 0x0000048029057890 */ /* 0x000fe2000fffe03f */
[----:B------:R-:W-:Y:S01]  /*1d30*/  IMAD.WIDE R60, R3, 0x10, R60 ;  /* 0x00000010033c7825 */ /* 0x000fe200078e023c */
[----:B------:R-:W1:Y:S01]  /*1d40*/  LDC R69, c[0x0][0x600] ;  /* 0x00018000ff457b82 */ /* 0x000e620000000800 */
[----:B------:R-:W-:-:S02]  /*1d50*/  UIADD3 UR6, UR41, 0x1c480, URZ ;  /* 0x0001c48029067890 */ /* 0x000fc4000fffe03f */
[----:B------:R-:W-:Y:S01]  /*1d60*/  IMAD.MOV.U32 R3, RZ, RZ, -0x1 ;  /* 0xffffffffff037424 */ /* 0x000fe200078e00ff */
[----:B------:R-:W-:Y:S01]  /*1d70*/  USHF.R.U32.HI UR5, URZ, 0x4, UR5 ;  /* 0x000000043f057899 */ /* 0x000fe20008011605 */
[----:B------:R-:W-:Y:S01]  /*1d80*/  VIADD R71, R71, UR8 ;  /* 0x0000000847477c36 */ /* 0x000fe20008000000 */
[----:B------:R-:W-:Y:S02]  /*1d90*/  USHF.R.U32.HI UR6, URZ, 0x4, UR6 ;  /* 0x000000043f067899 */ /* 0x000fe40008011606 */
[-C--:B---3--:R-:W-:Y:S01]  /*1da0*/  SHF.L.U32 R3, R3, R66.reuse, RZ ;  /* 0x0000004203037219 */ /* 0x088fe200000006ff */
[----:B------:R-:W-:Y:S01]  /*1db0*/  UIADD3 UR47, UR41, 0x390, URZ ;  /* 0x00000390292f7890 */ /* 0x000fe2000fffe03f */
[----:B----4-:R-:W-:Y:S01]  /*1dc0*/  SHF.L.U64.HI R67, R64, 0x3, R65 ;  /* 0x0000000340437819 */ /* 0x010fe20000010241 */
[----:B------:R-:W-:Y:S01]  /*1dd0*/  ULOP3.LUT UR4, UR4, 0x8, URZ, 0xc0, !UPT ;  /* 0x0000000804047892 */ /* 0x000fe2000f8ec03f */
[----:B------:R-:W-:Y:S01]  /*1de0*/  SHF.L.U32 R66, R7, R66, RZ ;  /* 0x0000004207427219 */ /* 0x000fe200000006ff */
[----:B------:R-:W-:Y:S01]  /*1df0*/  ULOP3.LUT UR5, UR5, 0x3fff, URZ, 0xc0, !UPT ;  /* 0x00003fff05057892 */ /* 0x000fe2000f8ec03f */
[----:B------:R-:W-:Y:S01]  /*1e00*/  LOP3.LUT R70, RZ, R3, RZ, 0x33, !PT ;  /* 0x00000003ff467212 */ /* 0x000fe200078e33ff */
[----:B------:R-:W-:Y:S01]  /*1e10*/  ULOP3.LUT UR6, UR6, 0x3fff, URZ, 0xc0, !UPT ;  /* 0x00003fff06067892 */ /* 0x000fe2000f8ec03f */
[----:B0-----:R-:W-:Y:S01]  /*1e20*/  IMAD R65, R4, -0x2, R5 ;  /* 0xfffffffe04417824 */ /* 0x001fe200078e0205 */
[----:B------:R-:W-:-:S02]  /*1e30*/  USHF.L.U32 UR48, UR40, 0x1, URZ ;  /* 0x0000000128307899 */ /* 0x000fc4000800063f */
[----:B------:R-:W-:Y:S02]  /*1e40*/  UIADD3 UR42, -UR42, UR40, URZ ;  /* 0x000000282a2a7290 */ /* 0x000fe4000fffe13f */
[----:B------:R-:W-:Y:S02]  /*1e50*/  ULEA UR43, UR43, UR47, 0x3 ;  /* 0x0000002f2b2b7291 */ /* 0x000fe4000f8e183f */
[----:B------:R-:W-:Y:S01]  /*1e60*/  ULOP3.LUT UR49, UR4, 0x8, URZ, 0x3c, !UPT ;  /* 0x0000000804317892 */ /* 0x000fe2000f8e3c3f */
[----:B-1----:R-:W-:Y:S01]  /*1e70*/  VIADD R69, R69, 0xffffffff ;  /* 0xffffffff45457836 */ /* 0x002fe20000000000 */
[----:B------:R-:W-:Y:S02]  /*1e80*/  ULOP3.LUT UR44, UR4, 0x18, URZ, 0x3c, !UPT ;  /* 0x00000018042c7892 */ /* 0x000fe4000f8e3c3f */
[----:B------:R-:W-:Y:S02]  /*1e90*/  ULOP3.LUT UR45, UR5, 0x10000, URZ, 0xfc, !UPT ;  /* 0x00010000052d7892 */ /* 0x000fe4000f8efc3f */
[----:B------:R-:W-:Y:S01]  /*1ea0*/  ULOP3.LUT UR46, UR6, 0x10000, URZ, 0xfc, !UPT ;  /* 0x00010000062e7892 */ /* 0x000fe2000f8efc3f */
[----:B--2---:R-:W-:-:S11]  /*1eb0*/  SHF.L.U64.HI R68, R10, 0x1, R0 ;  /* 0x000000010a447819 */ /* 0x004fd60000010200 */
.L_x_107:
[----:B------:R-:W-:-:S04]  /*1ec0*/  SHF.L.U32 R0, R74, 0x1f, RZ ;  /* 0x0000001f4a007819 */ /* 0x000fc800000006ff */
[----:B------:R-:W0:Y:S02]  /*1ed0*/  SYNCS.PHASECHK.TRANS64.TRYWAIT P0, [UR43+-0x8], R0 ;  /* 0xfffff800ff0075a7 */ /* 0x000e24000800016b */
[----:B0-----:R-:W-:Y:S05]  /*1ee0*/  @!P0 BRA `(.L_x_20) ;  /* 0x0000005800808947 */ /* 0x001fea0003800000 */
.L_x_181:
[----:B------:R-:W-:Y:S02]  /*1ef0*/  ULDC UR4, c[0x0][0x28c] ;  /* 0x0000a30000047ab9 */ /* 0x000fe40000000800 */
[----:B------:R-:W-:-:S13]  /*1f00*/  ISETP.LT.AND P0, PT, RZ, UR4, PT ;  /* 0x00000004ff007c0c */ /* 0x000fda000bf01270 */
[----:B------:R-:W-:Y:S05]  /*1f10*/  @P0 BRA `(.L_x_21) ;  /* 0x0000000000400947 */ /* 0x000fea0003800000 */
[----:B0-----:R-:W-:Y:S01]  /*1f20*/  MOV R0, 0x0 ;  /* 0x0000000000007802 */ /* 0x001fe20000000f00 */
[----:B------:R-:W-:Y:S01]  /*1f30*/  ULDC.64 UR4, c[0x4][0x68] ;  /* 0x01001a0000047ab9 */ /* 0x000fe20000000a00 */
[----:B------:R-:W-:Y:S01]  /*1f40*/  ULDC.64 UR6, c[0x4][0x8] ;  /* 0x0100020000067ab9 */ /* 0x000fe20000000a00 */
[----:B------:R-:W-:Y:S01]  /*1f50*/  IMAD.U32 R4, RZ, RZ, UR4 ;  /* 0x00000004ff047e24 */ /* 0x000fe2000f8e00ff */
[----:B------:R0:W1:Y:S01]  /*1f60*/  LDC.64 R14, c[0x4][R0] ;  /* 0x01000000000e7b82 */ /* 0x0000620000000a00 */
[----:B------:R-:W-:Y:S01]  /*1f70*/  IMAD.U32 R5, RZ, RZ, UR5 ;  /* 0x00000005ff057e24 */ /* 0x000fe2000f8e00ff */
[----:B------:R-:W-:Y:S01]  /*1f80*/  ULDC.64 UR4, c[0x4][0x70] ;  /* 0x01001c0000047ab9 */ /* 0x000fe20000000a00 */
[----:B------:R-:W-:Y:S02]  /*1f90*/  IMAD.U32 R10, RZ, RZ, UR6 ;  /* 0x00000006ff0a7e24 */ /* 0x000fe4000f8e00ff */
[----:B------:R-:W-:Y:S02]  /*1fa0*/  IMAD.U32 R6, RZ, RZ, UR4 ;  /* 0x00000004ff067e24 */ /* 0x000fe4000f8e00ff */
[----:B------:R-:W-:-:S02]  /*1fb0*/  IMAD.U32 R7, RZ, RZ, UR5 ;  /* 0x00000005ff077e24 */ /* 0x000fc4000f8e00ff */
[----:B------:R-:W-:Y:S02]  /*1fc0*/  IMAD.U32 R11, RZ, RZ, UR7 ;  /* 0x00000007ff0b7e24 */ /* 0x000fe4000f8e00ff */
[----:B------:R-:W-:Y:S02]  /*1fd0*/  IMAD.MOV.U32 R8, RZ, RZ, 0x1e1 ;  /* 0x000001e1ff087424 */ /* 0x000fe400078e00ff */
[----:B------:R-:W-:Y:S02]  /*1fe0*/  IMAD.MOV.U32 R12, RZ, RZ, 0x1 ;  /* 0x00000001ff0c7424 */ /* 0x000fe400078e00ff */
[----:B0-----:R-:W-:-:S07]  /*1ff0*/  IMAD.MOV.U32 R13, RZ, RZ, RZ ;  /* 0x000000ffff0d7224 */ /* 0x001fce00078e00ff */
[----:B------:R-:W-:-:S07]  /*2000*/  LEPC R20, `(.L_x_21) ;  /* 0x000000001014794e */ /* 0x000fce0000000000 */
[----:B-1---5:R-:W-:Y:S05]  /*2010*/  CALL.ABS.NOINC R14 ;  /* 0x000000000e007343 */ /* 0x022fea0003c00000 */
.L_x_21:
[----:B------:R-:W-:-:S13]  /*2020*/  ISETP.NE.AND P0, PT, R73, 0x3, PT ;  /* 0x000000034900780c */ /* 0x000fda0003f05270 */
[----:B------:R-:W-:Y:S05]  /*2030*/  @!P0 BRA `(.L_x_22) ;  /* 0x0000000000048947 */ /* 0x000fea0003800000 */
[----:B------:R-:W-:Y:S01]  /*2040*/  BPT.TRAP 0x1 ;  /* 0x000000040000795c */ /* 0x000fe20000300000 */
.L_x_22:
[----:B0-----:R-:W-:Y:S02]  /*2050*/  IMAD.U32 R3, RZ, RZ, UR39 ;  /* 0x00000027ff037e24 */ /* 0x001fe4000f8e00ff */
[----:B------:R-:W-:-:S03]  /*2060*/  IMAD.U32 R0, RZ, RZ, UR38 ;  /* 0x00000026ff007e24 */ /* 0x000fc6000f8e00ff */
[----:B------:R-:W-:Y:S02]  /*2070*/  LEA R3, R3, UR41, 0x3 ;  /* 0x0000002903037c11 */ /* 0x000fe4000f8e18ff */
[----:B------:R-:W-:-:S04]  /*2080*/  SHF.L.U32 R0, R0, 0x1f, RZ ;  /* 0x0000001f00007819 */ /* 0x000fc800000006ff */
[----:B------:R0:W1:Y:S01]  /*2090*/  SYNCS.PHASECHK.TRANS64.TRYWAIT P1, [R3+URZ], R0 ;  /* 0x00000000030075a7 */ /* 0x000062000802017f */
[----:B------:R-:W-:Y:S05]  /*20a0*/  @!P0 BRA `(.L_x_23) ;  /* 0x0000000000048947 */ /* 0x000fea0003800000 */
[----:B------:R-:W-:Y:S01]  /*20b0*/  BPT.TRAP 0x1 ;  /* 0x000000040000795c */ /* 0x000fe20000300000 */
.L_x_23:
[----:B-1----:R-:W-:Y:S05]  /*20c0*/  @P1 BRA `(.L_x_24) ;  /* 0x0000000000081947 */ /* 0x002fea0003800000 */
[----:B------:R-:W1:Y:S02]  /*20d0*/  SYNCS.PHASECHK.TRANS64.TRYWAIT P1, [R3+URZ], R0 ;  /* 0x00000000030075a7 */ /* 0x000e64000802017f */
[----:B-1----:R-:W-:Y:S05]  /*20e0*/  @!P1 BRA `(.L_x_25) ;  /* 0x0000005800189947 */ /* 0x002fea0003800000 */
.L_x_24:
[----:B------:R-:W-:Y:S05]  /*20f0*/  WARPSYNC.ALL ;  /* 0x0000000000007948 */ /* 0x000fea0003800000 */
[----:B------:R-:W-:Y:S01]  /*2100*/  ULEA UR4, UR39, UR45, 0x7 ;  /* 0x0000002d27047291 */ /* 0x000fe2000f8e383f */
[----:B------:R-:W-:Y:S01]  /*2110*/  WARPGROUP.ARRIVE ;  /* 0x00000000000079c5 */ /* 0x000fe20000000000 */
[----:B------:R-:W-:Y:S01]  /*2120*/  ULEA UR6, UR39, UR46, 0x7 ;  /* 0x0000002e27067291 */ /* 0x000fe2000f8e383f */
[----:B01----:R-:W-:Y:S01]  /*2130*/  IMAD.U32 R0, RZ, RZ, UR42 ;  /* 0x0000002aff007e24 */ /* 0x003fe2000f8e00ff */
[----:B------:R-:W-:Y:S01]  /*2140*/  UMOV UR5, 0xc0000010 ;  /* 0xc000001000057882 */ /* 0x000fe20000000000 */
[----:B------:R-:W-:-:S03]  /*2150*/  UMOV UR7, 0xc0000010 ;  /* 0xc000001000077882 */ /* 0x000fc60000000000 */
[----:B------:R-:W-:-:S03]  /*2160*/  ISETP.GE.AND P1, PT, R0, 0x1, PT ;  /* 0x000000010000780c */ /* 0x000fc60003f26270 */
[----:B------:R-:W-:Y:S03]  /*2170*/  IGMMA.64x64x32.S8.S8 R24, gdesc[UR4], RZ, !UPT, gsb0 ;  /* 0x01e00000041879f1 */ /* 0x000fe6000c0410ff */
[----:B------:R-:W-:-:S07]  /*2180*/  WARPGROUP.DEPBAR.LE gsb0, 0x0 ;  /* 0x00008000000079c5 */ /* 0x000fce0000010000 */
[----:B------:R-:W-:Y:S05]  /*2190*/  @!P1 BRA `(.L_x_26) ;  /* 0x0000000000b89947 */ /* 0x000fea0003800000 */
[----:B------:R-:W-:Y:S01]  /*21a0*/  UIADD3 UR4, UR39, 0x1, URZ ;  /* 0x0000000127047890 */ /* 0x000fe2000fffe03f */
[----:B------:R-:W-:Y:S02]  /*21b0*/  IMAD.U32 R0, RZ, RZ, UR42 ;  /* 0x0000002aff007e24 */ /* 0x000fe4000f8e00ff */
[----:B------:R-:W-:Y:S01]  /*21c0*/  IMAD.U32 R3, RZ, RZ, UR39 ;  /* 0x00000027ff037e24 */ /* 0x000fe2000f8e00ff */
[----:B------:R-:W-:-:S04]  /*21d0*/  UISETP.NE.AND UP0, UPT, UR4, 0x38, UPT ;  /* 0x000000380400788c */ /* 0x000fc8000bf05270 */
[----:B------:R-:W-:Y:S02]  /*21e0*/  USEL UR5, URZ, 0x1, UP0 ;  /* 0x000000013f057887 */ /* 0x000fe40008000000 */
[----:B------:R-:W-:Y:S02]  /*21f0*/  USEL UR8, UR4, URZ, UP0 ;  /* 0x0000003f04087287 */ /* 0x000fe40008000000 */
[----:B------:R-:W-:-:S06]  /*2200*/  ULOP3.LUT UR5, UR38, UR5, URZ, 0x3c, !UPT ;  /* 0x0000000526057292 */ /* 0x000fcc000f8e3c3f */
[----:B------:R-:W-:-:S07]  /*2210*/  IMAD.U32 R6, RZ, RZ, UR5 ;  /* 0x00000005ff067e24 */ /* 0x000fce000f8e00ff */
.L_x_33:
[----:B------:R-:W-:Y:S05]  /*2220*/  @!P0 BRA `(.L_x_27) ;  /* 0x0000000000048947 */ /* 0x000fea0003800000 */
[----:B------:R-:W-:Y:S01]  /*2230*/  BPT.TRAP 0x1 ;  /* 0x000000040000795c */ /* 0x000fe20000300000 */
.L_x_27:
[----:B------:R-:W-:Y:S01]  /*2240*/  ULEA UR4, UR8, UR41, 0x3 ;  /* 0x0000002908047291 */ /* 0x000fe2000f8e183f */
[----:B------:R-:W-:-:S08]  /*2250*/  SHF.L.U32 R4, R6, 0x1f, RZ ;  /* 0x0000001f06047819 */ /* 0x000fd000000006ff */
[----:B------:R0:W1:Y:S01]  /*2260*/  SYNCS.PHASECHK.TRANS64.TRYWAIT P1, [UR4], R4 ;  /* 0x00000004ff0075a7 */ /* 0x0000620008020144 */
[----:B------:R-:W-:Y:S05]  /*2270*/  @!P0 BRA `(.L_x_28) ;  /* 0x0000000000048947 */ /* 0x000fea0003800000 */
[----:B------:R-:W-:Y:S01]  /*2280*/  BPT.TRAP 0x1 ;  /* 0x000000040000795c */ /* 0x000fe20000300000 */
.L_x_28:
[----:B-1----:R-:W-:Y:S05]  /*2290*/  @P1 BRA `(.L_x_29) ;  /* 0x0000000000081947 */ /* 0x002fea0003800000 */
[----:B------:R-:W1:Y:S02]  /*22a0*/  SYNCS.PHASECHK.TRANS64.TRYWAIT P1, [UR4], R4 ;  /* 0x00000004ff0075a7 */ /* 0x000e640008020144 */
[----:B-1----:R-:W-:Y:S05]  /*22b0*/  @!P1 BRA `(.L_x_30) ;  /* 0x0000005400b89947 */ /* 0x002fea0003800000 */
.L_x_29:
[----:B------:R-:W-:Y:S01]  /*22c0*/  ULEA UR4, UR8, UR45, 0x7 ;  /* 0x0000002d08047291 */ /* 0x000fe2000f8e383f */
[----:B------:R-:W-:Y:S01]  /*22d0*/  WARPGROUP.ARRIVE ;  /* 0x00000000000079c5 */ /* 0x000fe20000000000 */
[----:B------:R-:W-:Y:S01]  /*22e0*/  ULEA UR6, UR8, UR46, 0x7 ;  /* 0x0000002e08067291 */ /* 0x000fe2000f8e383f */
[----:B------:R-:W-:Y:S01]  /*22f0*/  UMOV UR5, 0xc0000010 ;  /* 0xc000001000057882 */ /* 0x000fe20000000000 */
[----:B------:R-:W-:-:S07]  /*2300*/  UMOV UR7, 0xc0000010 ;  /* 0xc000001000077882 */ /* 0x000fce0000000000 */
[----:B------:R-:W-:Y:S03]  /*2310*/  IGMMA.64x64x32.S8.S8 R24, gdesc[UR4], R24, gsb0 ;  /* 0x01e00000041879f1 */ /* 0x000fe60008041018 */
[----:B------:R-:W-:Y:S02]  /*2320*/  WARPGROUP.DEPBAR.LE gsb0, 0x0 ;  /* 0x00008000000079c5 */ /* 0x000fe40000010000 */
[----:B------:R-:W-:Y:S05]  /*2330*/  @!P0 BRA `(.L_x_31) ;  /* 0x0000000000048947 */ /* 0x000fea0003800000 */
[----:B------:R-:W-:Y:S01]  /*2340*/  BPT.TRAP 0x1 ;  /* 0x000000040000795c */ /* 0x000fe20000300000 */
.L_x_31:
[----:B------:R-:W-:-:S13]  /*2350*/  ISETP.NE.AND P1, PT, R57, RZ, PT ;  /* 0x000000ff3900720c */ /* 0x000fda0003f25270 */
[----:B01----:R-:W-:-:S05]  /*2360*/  @P1 LEA R4, R3, UR41, 0x3 ;  /* 0x0000002903041c11 */ /* 0x003fca000f8e18ff */
[----:B------:R-:W-:-:S05]  /*2370*/  @P1 VIADD R5, R4, 0x1c0 ;  /* 0x000001c004051836 */ /* 0x000fca0000000000 */
[----:B------:R-:W-:-:S04]  /*2380*/  @P1 PRMT R5, R56, 0x654, R5 ;  /* 0x0000065438051816 */ /* 0x000fc80000000005 */
[----:B------:R0:W-:Y:S01]  /*2390*/  @P1 SYNCS.ARRIVE.TRANS64.RED.A1T0 RZ, [R5+URZ], RZ ;  /* 0x000000ff05ff19a7 */ /* 0x0001e2000810043f */
[----:B------:R-:W-:-:S13]  /*23a0*/  ISETP.GT.U32.AND P1, PT, R23, 0x1, PT ;  /* 0x000000011700780c */ /* 0x000fda0003f24070 */
[----:B0-----:R-:W-:Y:S05]  /*23b0*/  @P1 BRA `(.L_x_32) ;  /* 0x0000000000041947 */ /* 0x001fea0003800000 */
[----:B------:R-:W-:Y:S01]  /*23c0*/  BPT.TRAP 0x1 ;  /* 0x000000040000795c */ /* 0x000fe20000300000 */
.L_x_32:
[----:B------:R-:W-:Y:S01]  /*23d0*/  UIADD3 UR8, UR8, 0x1, URZ ;  /* 0x0000000108087890 */ /* 0x000fe2000fffe03f */
[C---:B------:R-:W-:Y:S01]  /*23e0*/  ISETP.GT.AND P2, PT, R0.reuse, 0x1, PT ;  /* 0x000000010000780c */ /* 0x040fe20003f44270 */
[----:B------:R-:W-:Y:S02]  /*23f0*/  VIADD R3, R3, 0x1 ;  /* 0x0000000103037836 */ /* 0x000fe40000000000 */
[----:B------:R-:W-:Y:S01]  /*2400*/  UISETP.NE.AND UP0, UPT, UR8, 0x38, UPT ;  /* 0x000000380800788c */ /* 0x000fe2000bf05270 */
[----:B------:R-:W-:Y:S02]  /*2410*/  VIADD R0, R0, 0xffffffff ;  /* 0xffffffff00007836 */ /* 0x000fe40000000000 */
[C---:B------:R-:W-:Y:S01]  /*2420*/  ISETP.NE.AND P1, PT, R3.reuse, 0x38, PT ;  /* 0x000000380300780c */ /* 0x040fe20003f25270 */
[----:B------:R-:W-:Y:S02]  /*2430*/  USEL UR4, URZ, 0x1, UP0 ;  /* 0x000000013f047887 */ /* 0x000fe40008000000 */
[----:B------:R-:W-:Y:S01]  /*2440*/  USEL UR8, UR8, URZ, UP0 ;  /* 0x0000003f08087287 */ /* 0x000fe20008000000 */
[----:B------:R-:W-:-:S03]  /*2450*/  SEL R3, R3, RZ, P1 ;  /* 0x000000ff03037207 */ /* 0x000fc60000800000 */
[----:B------:R-:W-:Y:S01]  /*2460*/  LOP3.LUT R6, R6, UR4, RZ, 0x3c, !PT ;  /* 0x0000000406067c12 */ /* 0x000fe2000f8e3cff */
[----:B------:R-:W-:Y:S07]  /*2470*/  @P2 BRA `(.L_x_33) ;  /* 0xfffffffc00682947 */ /* 0x000fee000383ffff */
.L_x_26:
[----:B------:R-:W0:Y:S01]  /*2480*/  LDC R0, c[0x0][0x28c] ;  /* 0x0000a300ff007b82 */ /* 0x000e220000000800 */
[----:B------:R-:W-:-:S04]  /*2490*/  IMAD.U32 R3, RZ, RZ, UR49 ;  /* 0x00000031ff037e24 */ /* 0x000fc8000f8e00ff */
[----:B------:R1:W-:Y:S01]  /*24a0*/  SYNCS.ARRIVE.TRANS64.A1T0 RZ, [R3+UR47], RZ ;  /* 0x000000ff03ff79a7 */ /* 0x0003e2000810002f */
[----:B0-----:R-:W-:-:S13]  /*24b0*/  ISETP.GE.AND P1, PT, R0, 0x1, PT ;  /* 0x000000010000780c */ /* 0x001fda0003f26270 */
[----:B-1----:R-:W-:Y:S05]  /*24c0*/  @!P1 BRA `(.L_x_34) ;  /* 0x0000000000449947 */ /* 0x002fea0003800000 */
[----:B------:R-:W-:Y:S05]  /*24d0*/  @!P0 BRA `(.L_x_35) ;  /* 0x0000000000048947 */ /* 0x000fea0003800000 */
[----:B------:R-:W-:Y:S01]  /*24e0*/  BPT.TRAP 0x1 ;  /* 0x000000040000795c */ /* 0x000fe20000300000 */
.L_x_35:
[----:B------:R-:W-:-:S13]  /*24f0*/  ISETP.NE.AND P0, PT, R57, RZ, PT ;  /* 0x000000ff3900720c */ /* 0x000fda0003f05270 */
[----:B------:R-:W-:-:S05]  /*2500*/  VOTEU.ANY UP0, P0 ;  /* 0x00000000003f7886 */ /* 0x000fca0000000100 */
[----:B------:R-:W-:-:S06]  /*2510*/  @UP0 UIADD3 UR4, UR39, UR42, URZ ;  /* 0x0000002a27040290 */ /* 0x000fcc000fffe03f */
[----:B------:R-:W-:Y:S02]  /*2520*/  IMAD.U32 R4, RZ, RZ, UR4 ;  /* 0x00000004ff047e24 */ /* 0x000fe4000f8e00ff */
[----:B------:R-:W-:-:S03]  /*2530*/  IMAD.U32 R3, RZ, RZ, UR4 ;  /* 0x00000004ff037e24 */ /* 0x000fc6000f8e00ff */
[----:B------:R-:W-:-:S05]  /*2540*/  @P0 SHF.R.U32.HI R4, RZ, 0x3, R4 ;  /* 0x00000003ff040819 */ /* 0x000fca0000011604 */
[----:B------:R-:W-:-:S04]  /*2550*/  @P0 IMAD.WIDE.U32 R4, R4, 0x24924925, RZ ;  /* 0x2492492504040825 */ /* 0x000fc800078e00ff */
[----:B------:R-:W-:-:S05]  /*2560*/  @P0 IMAD R4, R5, -0x38, R3 ;  /* 0xffffffc805040824 */ /* 0x000fca00078e0203 */
[----:B------:R-:W-:-:S05]  /*2570*/  @P0 LEA R4, R4, UR41, 0x3 ;  /* 0x0000002904040c11 */ /* 0x000fca000f8e18ff */
[----:B------:R-:W-:-:S05]  /*2580*/  @P0 VIADD R3, R4, 0x1c0 ;  /* 0x000001c004030836 */ /* 0x000fca0000000000 */
[----:B------:R-:W-:-:S04]  /*2590*/  @P0 PRMT R3, R56, 0x654, R3 ;  /* 0x0000065438030816 */ /* 0x000fc80000000003 */
[----:B------:R0:W-:Y:S01]  /*25a0*/  @P0 SYNCS.ARRIVE.TRANS64.RED.A1T0 RZ, [R3+URZ], RZ ;  /* 0x000000ff03ff09a7 */ /* 0x0001e2000810043f */
[----:B------:R-:W-:-:S13]  /*25b0*/  ISETP.GT.U32.AND P0, PT, R23, 0x1, PT ;  /* 0x000000011700780c */ /* 0x000fda0003f04070 */
[----:B0-----:R-:W-:Y:S05]  /*25c0*/  @P0 BRA `(.L_x_34) ;  /* 0x0000000000040947 */ /* 0x001fea0003800000 */
[----:B------:R-:W-:Y:S01]  /*25d0*/  BPT.TRAP 0x1 ;  /* 0x000000040000795c */ /* 0x000fe20000300000 */
.L_x_34:
[----:B------:R-:W-:Y:S01]  /*25e0*/  SHF.L.U32 R3, R74, 0x1f, RZ ;  /* 0x0000001f4a037819 */ /* 0x000fe200000006ff */
[----:B------:R-:W-:Y:S01]  /*25f0*/  UIADD3 UR39, UR39, UR48, URZ ;  /* 0x0000003027277290 */ /* 0x000fe2000fffe03f */
[----:B------:R-:W-:Y:S01]  /*2600*/  IMAD.SHL.U32 R0, R22, 0x40, RZ ;  /* 0x0000004016007824 */ /* 0x000fe200078e00ff */
[----:B------:R-:W-:Y:S01]  /*2610*/  UISETP.GE.U32.AND UP1, UPT, UR48, 0x38, UPT ;  /* 0x000000383000788c */ /* 0x000fe2000bf26070 */
[----:B------:R-:W0:Y:S01]  /*2620*/  SYNCS.PHASECHK.TRANS64.TRYWAIT P0, [UR43+0x8], R3 ;  /* 0x00000803ff0075a7 */ /* 0x000e22000800016b */
[----:B------:R-:W-:-:S04]  /*2630*/  UISETP.GT.U32.AND UP0, UPT, UR39, 0x37, UPT ;  /* 0x000000372700788c */ /* 0x000fc8000bf04070 */
[----:B------:R-:W-:-:S04]  /*2640*/  UISETP.LT.U32.AND UP0, UPT, UR48, 0x38, UP0 ;  /* 0x000000383000788c */ /* 0x000fc80008701070 */
[----:B------:R-:W-:Y:S02]  /*2650*/  USEL UR6, URZ, 0x1, !UP0 ;  /* 0x000000013f067887 */ /* 0x000fe4000c000000 */
[----:B------:R-:W-:Y:S02]  /*2660*/  @UP1 USHF.R.U32.HI UR4, URZ, 0x3, UR39 ;  /* 0x000000033f041899 */ /* 0x000fe40008011627 */
[----:B------:R-:W-:Y:S02]  /*2670*/  ULOP3.LUT UR38, UR38, UR6, URZ, 0x3c, !UPT ;  /* 0x0000000626267292 */ /* 0x000fe4000f8e3c3f */
[----:B------:R-:W-:-:S04]  /*2680*/  @UP1 UIMAD.WIDE.U32 UR4, UR4, 0x24924925, URZ ;  /* 0x24924925040418a5 */ /* 0x000fc8000f8e003f */
[----:B------:R-:W-:Y:S01]  /*2690*/  @UP1 ULOP3.LUT UR38, UR38, 0x1, UR5, 0x78, !UPT ;  /* 0x0000000126261892 */ /* 0x000fe2000f8e7805 */
[----:B0-----:R-:W-:Y:S11]  /*26a0*/  @!P0 BRA `(.L_x_36) ;  /* 0x0000005000d48947 */ /* 0x001ff60003800000 */
.L_x_182:
[----:B------:R-:W-:Y:S01]  /*26b0*/  ULDC UR4, c[0x0][0x284] ;  /* 0x0000a10000047ab9 */ /* 0x000fe20000000800 */
[----:B------:R-:W-:Y:S01]  /*26c0*/  IMAD.SHL.U32 R13, R19, 0x40, RZ ;  /* 0x00000040130d7824 */ /* 0x000fe200078e00ff */
[----:B------:R-:W-:Y:S01]  /*26d0*/  ISETP.GE.AND P0, PT, R0, UR4, PT ;  /* 0x0000000400007c0c */ /* 0x000fe2000bf06270 */
[----:B------:R-:W-:-:S03]  /*26e0*/  ULDC UR4, c[0x0][0x288] ;  /* 0x0000a20000047ab9 */ /* 0x000fc60000000800 */
[----:B------:R-:W-:-:S13]  /*26f0*/  ISETP.GE.OR P0, PT, R13, UR4, P0 ;  /* 0x000000040d007c0c */ /* 0x000fda0008706670 */
[----:B------:R-:W-:Y:S05]  /*2700*/  @P0 BRA `(.L_x_37) ;  /* 0x0000001c00380947 */ /* 0x000fea0003800000 */
[----:B------:R-:W-:Y:S01]  /*2710*/  SHF.R.S32.HI R11, RZ, 0x1f, R18 ;  /* 0x0000001fff0b7819 */ /* 0x000fe20000011412 */
[----:B------:R-:W-:Y:S01]  /*2720*/  ULDC.64 UR4, c[0x0][0x5d0] ;  /* 0x0001740000047ab9 */ /* 0x000fe20000000a00 */
[----:B------:R-:W-:Y:S01]  /*2730*/  SHF.R.S32.HI R10, RZ, 0x1f, R13 ;  /* 0x0000001fff0a7819 */ /* 0x000fe2000001140d */
[----:B0-----:R-:W-:Y:S01]  /*2740*/  IMAD.WIDE.U32 R4, R18, UR4, R62 ;  /* 0x0000000412047c25 */ /* 0x001fe2000f8e003e */
[----:B------:R-:W-:Y:S01]  /*2750*/  ULDC.64 UR6, c[0x0][0x5c8] ;  /* 0x0001720000067ab9 */ /* 0x000fe20000000a00 */
[----:B------:R-:W-:Y:S02]  /*2760*/  BSSY B0, `(.L_x_37) ;  /* 0x00001c8000007945 */ /* 0x000fe40003800000 */
[----:B------:R-:W-:Y:S01]  /*2770*/  IMAD R3, R11, UR4, RZ ;  /* 0x000000040b037c24 */ /* 0x000fe2000f8e02ff */
[----:B------:R-:W-:Y:S01]  /*2780*/  IADD3 R4, P0, R13, R4, RZ ;  /* 0x000000040d047210 */ /* 0x000fe20007f1e0ff */
[----:B------:R-:W-:-:S04]  /*2790*/  IMAD.WIDE R14, R22, 0x40, R60 ;  /* 0x00000040160e7825 */ /* 0x000fc800078e023c */
[----:B------:R-:W-:Y:S01]  /*27a0*/  IMAD R3, R18, UR5, R3 ;  /* 0x0000000512037c24 */ /* 0x000fe2000f8e0203 */
[----:B------:R-:W-:Y:S01]  /*27b0*/  ULDC.64 UR4, c[0x0][0x5c0] ;  /* 0x0001700000047ab9 */ /* 0x000fe20000000a00 */
[----:B------:R-:W-:Y:S02]  /*27c0*/  IMAD.IADD R22, R71, 0x1, -R0 ;  /* 0x0000000147167824 */ /* 0x000fe400078e0a00 */
[----:B------:R-:W-:Y:S01]  /*27d0*/  IMAD.IADD R75, R65, 0x1, -R13 ;  /* 0x00000001414b7824 */ /* 0x000fe200078e0a0d */
[----:B------:R-:W-:Y:S01]  /*27e0*/  IADD3.X R5, R10, R5, R3, P0, !PT ;  /* 0x000000050a057210 */ /* 0x000fe200007fe403 */
[----:B------:R-:W-:Y:S02]  /*27f0*/  IMAD R3, R15, UR6, RZ ;  /* 0x000000060f037c24 */ /* 0x000fe4000f8e02ff */
[----:B------:R-:W-:-:S04]  /*2800*/  IMAD.WIDE.U32 R4, R14, UR6, R4 ;  /* 0x000000060e047c25 */ /* 0x000fc8000f8e0004 */
[----:B------:R-:W-:Y:S01]  /*2810*/  IMAD R3, R14, UR7, R3 ;  /* 0x000000070e037c24 */ /* 0x000fe2000f8e0203 */
[----:B------:R-:W-:-:S04]  /*2820*/  IADD3 R6, P0, R4, UR4, RZ ;  /* 0x0000000404067c10 */ /* 0x000fc8000ff1e0ff */
[----:B------:R-:W-:Y:S02]  /*2830*/  IADD3.X R7, R5, UR5, R3, P0, !PT ;  /* 0x0000000505077c10 */ /* 0x000fe400087fe403 */
[----:B-----5:R-:W-:Y:S02]  /*2840*/  ISETP.NE.AND P0, PT, R59, RZ, PT ;  /* 0x000000ff3b00720c */ /* 0x020fe40003f05270 */
[----:B------:R-:W-:-:S05]  /*2850*/  LEA R4, P1, R64, R6, 0x3 ;  /* 0x0000000640047211 */ /* 0x000fca00078218ff */
[----:B------:R-:W-:-:S06]  /*2860*/  IMAD.X R5, R67, 0x1, R7, P1 ;  /* 0x0000000143057824 */ /* 0x000fcc00008e0607 */
[----:B------:R-:W-:Y:S05]  /*2870*/  @!P0 BRA `(.L_x_38) ;  /* 0x0000001400188947 */ /* 0x000fea0003800000 */
[----:B------:R-:W0:Y:S01]  /*2880*/  LDC.64 R20, c[0x0][0x5b0] ;  /* 0x00016c00ff147b82 */ /* 0x000e220000000a00 */
[----:B------:R-:W-:Y:S01]  /*2890*/  ULDC.64 UR4, c[0x0][0x5b8] ;  /* 0x00016e0000047ab9 */ /* 0x000fe20000000a00 */
[----:B------:R-:W-:Y:S01]  /*28a0*/  ISETP.GE.AND P3, PT, R75, 0x1, PT ;  /* 0x000000014b00780c */ /* 0x000fe20003f66270 */
[----:B------:R-:W-:Y:S01]  /*28b0*/  IMAD.WIDE.U32 R8, R18, UR4, R62 ;  /* 0x0000000412087c25 */ /* 0x000fe2000f8e003e */
[----:B------:R-:W-:Y:S02]  /*28c0*/  BSSY B1, `(.L_x_39) ;  /* 0x000000e000017945 */ /* 0x000fe40003800000 */
[----:B------:R-:W-:Y:S01]  /*28d0*/  ISETP.LT.OR P1, PT, R22, 0x1, !P3 ;  /* 0x000000011600780c */ /* 0x000fe20005f21670 */
[----:B------:R-:W-:Y:S01]  /*28e0*/  IMAD R3, R11, UR4, RZ ;  /* 0x000000040b037c24 */ /* 0x000fe2000f8e02ff */
[----:B------:R-:W1:Y:S01]  /*28f0*/  LDC.64 R76, c[0x0][0x5a8] ;  /* 0x00016a00ff4c7b82 */ /* 0x000e620000000a00 */
[----:B------:R-:W-:Y:S02]  /*2900*/  IADD3 R12, P0, R13, R8, RZ ;  /* 0x000000080d0c7210 */ /* 0x000fe40007f1e0ff */
[----:B------:R-:W-:-:S05]  /*2910*/  IMAD R3, R18, UR5, R3 ;  /* 0x0000000512037c24 */ /* 0x000fca000f8e0203 */
[----:B------:R-:W-:Y:S01]  /*2920*/  IADD3.X R13, R10, R9, R3, P0, !PT ;  /* 0x000000090a0d7210 */ /* 0x000fe200007fe403 */
[-C--:B0-----:R-:W-:Y:S02]  /*2930*/  IMAD R0, R15, R20.reuse, RZ ;  /* 0x000000140f007224 */ /* 0x081fe400078e02ff */
[----:B------:R-:W-:-:S04]  /*2940*/  IMAD.WIDE.U32 R8, R14, R20, R12 ;  /* 0x000000140e087225 */ /* 0x000fc800078e000c */
[----:B------:R-:W-:Y:S01]  /*2950*/  IMAD R19, R14, R21, R0 ;  /* 0x000000150e137224 */ /* 0x000fe200078e0200 */
[----:B-1----:R-:W-:-:S04]  /*2960*/  IADD3 R8, P0, R8, R76, RZ ;  /* 0x0000004c08087210 */ /* 0x002fc80007f1e0ff */
[----:B------:R-:W-:Y:S01]  /*2970*/  IADD3.X R9, R77, R9, R19, P0, !PT ;  /* 0x000000094d097210 */ /* 0x000fe200007fe413 */
[----:B------:R-:W-:Y:S08]  /*2980*/  @P1 BRA `(.L_x_40) ;  /* 0x0000000000041947 */ /* 0x000ff00003800000 */
[----:B------:R0:W5:Y:S02]  /*2990*/  LDG.E.U8 R72, desc[UR36][R8.64] ;  /* 0x0000002408487981 */ /* 0x000164000c1e1100 */
.L_x_40:
[----:B------:R-:W-:Y:S05]  /*29a0*/  BSYNC B1 ;  /* 0x0000000000017941 */ /* 0x000fea0003800000 */
.L_x_39:
[----:B-----5:R-:W-:Y:S01]  /*29b0*/  LOP3.LUT R0, R72, 0xffff, RZ, 0xc0, !PT ;  /* 0x0000ffff48007812 */ /* 0x020fe200078ec0ff */
[----:B------:R-:W-:Y:S01]  /*29c0*/  IMAD.SHL.U32 R10, R20, 0x8, RZ ;  /* 0x00000008140a7824 */ /* 0x000fe200078e00ff */
[----:B------:R-:W-:Y:S01]  /*29d0*/  ISETP.GE.AND P2, PT, R75, 0x2, PT ;  /* 0x000000024b00780c */ /* 0x000fe20003f46270 */
[----:B------:R-:W-:Y:S01]  /*29e0*/  BSSY B1, `(.L_x_41) ;  /* 0x000000e000017945 */ /* 0x000fe20003800000 */
[----:B------:R-:W-:Y:S02]  /*29f0*/  PRMT R0, R0, 0x8880, RZ ;  /* 0x0000888000007816 */ /* 0x000fe400000000ff */
[----:B------:R-:W-:Y:S02]  /*2a00*/  ISETP.LT.OR P0, PT, R22, 0x1, !P2 ;  /* 0x000000011600780c */ /* 0x000fe40005701670 */
[----:B------:R-:W-:Y:S01]  /*2a10*/  SHF.L.U64.HI R11, R20, 0x3, R21 ;  /* 0x00000003140b7819 */ /* 0x000fe20000010215 */
[----:B------:R-:W-:-:S04]  /*2a20*/  IMAD R3, R0, R59, RZ ;  /* 0x0000003b00037224 */ /* 0x000fc800078e02ff */
[----:B------:R-:W-:Y:S02]  /*2a30*/  @!P1 IMAD R15, R24, R58, R3 ;  /* 0x0000003a180f9224 */ /* 0x000fe400078e0203 */
[----:B------:R-:W-:-:S03]  /*2a40*/  IMAD.WIDE.U32 R10, R14, R20, R10 ;  /* 0x000000140e0a7225 */ /* 0x000fc600078e000a */
[----:B------:R1:W-:Y:S01]  /*2a50*/  @!P1 STG.E.U8 desc[UR36][R6.64], R15 ;  /* 0x0000000f06009986 */ /* 0x0003e2000c101124 */
[----:B------:R-:W-:Y:S01]  /*2a60*/  IMAD.IADD R14, R19, 0x1, R11 ;  /* 0x00000001130e7824 */ /* 0x000fe200078e020b */
[----:B------:R-:W-:Y:S01]  /*2a70*/  IADD3 R10, P4, P5, R12, R76, R10 ;  /* 0x0000004c0c0a7210 */ /* 0x000fe20007d9e00a */
[----:B------:R-:W-:-:S12]  /*2a80*/  @P0 BRA `(.L_x_42) ;  /* 0x00000000000c0947 */ /* 0x000fd80003800000 */
[----:B------:R-:W2:Y:S02]  /*2a90*/  LDG.E.U8 R72, desc[UR36][R8.64+0x1] ;  /* 0x0000012408487981 */ /* 0x000ea4000c1e1100 */
[----:B--2---:R-:W-:-:S05]  /*2aa0*/  PRMT R0, R72, 0x8880, RZ ;  /* 0x0000888048007816 */ /* 0x004fca00000000ff */
[----:B------:R-:W-:-:S07]  /*2ab0*/  IMAD R3, R0, R59, RZ ;  /* 0x0000003b00037224 */ /* 0x000fce00078e02ff */
.L_x_42:
[----:B------:R-:W-:Y:S05]  /*2ac0*/  BSYNC B1 ;  /* 0x0000000000017941 */ /* 0x000fea0003800000 */
.L_x_41:
[C---:B------:R-:W-:Y:S01]  /*2ad0*/  ISETP.LT.OR P3, PT, R22.reuse, 0x9, !P3 ;  /* 0x000000091600780c */ /* 0x040fe20005f61670 */
[----:B------:R-:W-:Y:S01]  /*2ae0*/  @!P0 IMAD R25, R25, R58, R3 ;  /* 0x0000003a19198224 */ /* 0x000fe200078e0203 */
[----:B------:R-:W-:Y:S01]  /*2af0*/  ISETP.GE.AND P1, PT, R75, 0x9, PT ;  /* 0x000000094b00780c */ /* 0x000fe20003f26270 */
[----:B------:R-:W-:Y:S01]  /*2b00*/  BSSY B1, `(.L_x_43) ;  /* 0x000000b000017945 */ /* 0x000fe20003800000 */
[----:B------:R-:W-:Y:S02]  /*2b10*/  IADD3.X R11, R13, R77, R14, P4, P5 ;  /* 0x0000004d0d0b7210 */ /* 0x000fe400027ea40e */
[----:B------:R2:W-:Y:S01]  /*2b20*/  @!P0 STG.E.U8 desc[UR36][R6.64+0x1], R25 ;  /* 0x0000011906008986 */ /* 0x0005e2000c101124 */
[----:B------:R-:W-:Y:S02]  /*2b30*/  ISETP.GE.AND P0, PT, R75, 0xa, PT ;  /* 0x0000000a4b00780c */ /* 0x000fe40003f06270 */
[C---:B------:R-:W-:Y:S02]  /*2b40*/  ISETP.LT.OR P2, PT, R22.reuse, 0x9, !P2 ;  /* 0x000000091600780c */ /* 0x040fe40005741670 */
[----:B------:R-:W-:-:S02]  /*2b50*/  ISETP.LT.OR P5, PT, R22, 0x1, !P1 ;  /* 0x000000011600780c */ /* 0x000fc40004fa1670 */
[----:B------:R-:W-:Y:S01]  /*2b60*/  ISETP.LT.OR P4, PT, R22, 0x1, !P0 ;  /* 0x000000011600780c */ /* 0x000fe20004781670 */
[----:B------:R-:W-:-:S12]  /*2b70*/  @P3 BRA `(.L_x_44) ;  /* 0x00000000000c3947 */ /* 0x000fd80003800000 */
[----:B------:R-:W3:Y:S02]  /*2b80*/  LDG.E.U8 R72, desc[UR36][R10.64] ;  /* 0x000000240a487981 */ /* 0x000ee4000c1e1100 */
[----:B---3--:R-:W-:-:S05]  /*2b90*/  PRMT R0, R72, 0x8880, RZ ;  /* 0x0000888048007816 */ /* 0x008fca00000000ff */
[----:B------:R-:W-:-:S07]  /*2ba0*/  IMAD R3, R0, R59, RZ ;  /* 0x0000003b00037224 */ /* 0x000fce00078e02ff */
.L_x_44:
[----:B------:R-:W-:Y:S05]  /*2bb0*/  BSYNC B1 ;  /* 0x0000000000017941 */ /* 0x000fea0003800000 */
.L_x_43:
[----:B------:R-:W-:Y:S01]  /*2bc0*/  @!P3 IMAD R13, R26, R58, R3 ;  /* 0x0000003a1a0db224 */ /* 0x000fe200078e0203 */
[----:B------:R-:W-:Y:S04]  /*2bd0*/  BSSY B1, `(.L_x_45) ;  /* 0x0000006000017945 */ /* 0x000fe80003800000 */
[----:B------:R3:W-:Y:S01]  /*2be0*/  @!P3 STG.E.U8 desc[UR36][R4.64], R13 ;  /* 0x0000000d0400b986 */ /* 0x0007e2000c101124 */
[----:B------:R-:W-:Y:S05]  /*2bf0*/  @P2 BRA `(.L_x_46) ;  /* 0x00000000000c2947 */ /* 0x000fea0003800000 */
[----:B------:R-:W4:Y:S02]  /*2c00*/  LDG.E.U8 R72, desc[UR36][R10.64+0x1] ;  /* 0x000001240a487981 */ /* 0x000f24000c1e1100 */
[----:B----4-:R-:W-:-:S05]  /*2c10*/  PRMT R0, R72, 0x8880, RZ ;  /* 0x0000888048007816 */ /* 0x010fca00000000ff */
[----:B------:R-:W-:-:S07]  /*2c20*/  IMAD R3, R0, R59, RZ ;  /* 0x0000003b00037224 */ /* 0x000fce00078e02ff */
.L_x_46:
[----:B------:R-:W-:Y:S05]  /*2c30*/  BSYNC B1 ;  /* 0x0000000000017941 */ /* 0x000fea0003800000 */
.L_x_45:
[----:B------:R-:W-:Y:S01]  /*2c40*/  @!P2 IMAD R27, R27, R58, R3 ;  /* 0x0000003a1b1ba224 */ /* 0x000fe200078e0203 */
[----:B------:R-:W-:Y:S04]  /*2c50*/  BSSY B1, `(.L_x_47) ;  /* 0x0000006000017945 */ /* 0x000fe80003800000 */
[----:B------:R4:W-:Y:S01]  /*2c60*/  @!P2 STG.E.U8 desc[UR36][R4.64+0x1], R27 ;  /* 0x0000011b0400a986 */ /* 0x0009e2000c101124 */
[----:B------:R-:W-:Y:S05]  /*2c70*/  @P5 BRA `(.L_x_48) ;  /* 0x00000000000c5947 */ /* 0x000fea0003800000 */
[----:B------:R-:W5:Y:S02]  /*2c80*/  LDG.E.U8 R72, desc[UR36][R8.64+0x8] ;  /* 0x0000082408487981 */ /* 0x000f64000c1e1100 */
[----:B-----5:R-:W-:-:S05]  /*2c90*/  PRMT R0, R72, 0x8880, RZ ;  /* 0x0000888048007816 */ /* 0x020fca00000000ff */
[----:B------:R-:W-:-:S07]  /*2ca0*/  IMAD R3, R0, R59, RZ ;  /* 0x0000003b00037224 */ /* 0x000fce00078e02ff */
.L_x_48:
[----:B------:R-:W-:Y:S05]  /*2cb0*/  BSYNC B1 ;  /* 0x0000000000017941 */ /* 0x000fea0003800000 */
.L_x_47:
[----:B---3--:R-:W-:Y:S01]  /*2cc0*/  @!P5 IMAD R13, R28, R58, R3 ;  /* 0x0000003a1c0dd224 */ /* 0x008fe200078e0203 */
[----:B------:R-:W-:Y:S04]  /*2cd0*/  BSSY B1, `(.L_x_49) ;  /* 0x0000006000017945 */ /* 0x000fe80003800000 */
[----:B------:R3:W-:Y:S01]  /*2ce0*/  @!P5 STG.E.U8 desc[UR36][R6.64+0x8], R13 ;  /* 0x0000080d0600d986 */ /* 0x0007e2000c101124 */
[----:B------:R-:W-:Y:S05]  /*2cf0*/  @P4 BRA `(.L_x_50) ;  /* 0x00000000000c4947 */ /* 0x000fea0003800000 */
[----:B------:R-:W5:Y:S02]  /*2d00*/  LDG.E.U8 R72, desc[UR36][R8.64+0x9] ;  /* 0x0000092408487981 */ /* 0x000f64000c1e1100 */
[----:B-----5:R-:W-:-:S05]  /*2d10*/  PRMT R0, R72, 0x8880, RZ ;  /* 0x0000888048007816 */ /* 0x020fca00000000ff */
[----:B------:R-:W-:-:S07]  /*2d20*/  IMAD R3, R0, R59, RZ ;  /* 0x0000003b00037224 */ /* 0x000fce00078e02ff */
.L_x_50:
[----:B------:R-:W-:Y:S05]  /*2d30*/  BSYNC B1 ;  /* 0x0000000000017941 */ /* 0x000fea0003800000 */
.L_x_49:
[C---:B------:R-:W-:Y:S01]  /*2d40*/  ISETP.LT.OR P1, PT, R22.reuse, 0x9, !P1 ;  /* 0x000000091600780c */ /* 0x040fe20004f21670 */
[----:B------:R-:W-:Y:S01]  /*2d50*/  @!P4 IMAD R29, R29, R58, R3 ;  /* 0x0000003a1d1dc224 */ /* 0x000fe200078e0203 */
[C---:B------:R-:W-:Y:S01]  /*2d60*/  ISETP.GE.AND P3, PT, R75.reuse, 0x11, PT ;  /* 0x000000114b00780c */ /* 0x040fe20003f66270 */
[----:B------:R-:W-:Y:S01]  /*2d70*/  BSSY B1, `(.L_x_51) ;  /* 0x000000a000017945 */ /* 0x000fe20003800000 */
[----:B------:R-:W-:Y:S02]  /*2d80*/  ISETP.GE.AND P2, PT, R75, 0x12, PT ;  /* 0x000000124b00780c */ /* 0x000fe40003f46270 */
[----:B------:R0:W-:Y:S01]  /*2d90*/  @!P4 STG.E.U8 desc[UR36][R6.64+0x9], R29 ;  /* 0x0000091d0600c986 */ /* 0x0001e2000c101124 */
[C---:B------:R-:W-:Y:S02]  /*2da0*/  ISETP.LT.OR P0, PT, R22.reuse, 0x9, !P0 ;  /* 0x000000091600780c */ /* 0x040fe40004701670 */
[C---:B------:R-:W-:Y:S02]  /*2db0*/  ISETP.LT.OR P5, PT, R22.reuse, 0x1, !P3 ;  /* 0x000000011600780c */ /* 0x040fe40005fa1670 */
[----:B------:R-:W-:-:S02]  /*2dc0*/  ISETP.LT.OR P4, PT, R22, 0x1, !P2 ;  /* 0x000000011600780c */ /* 0x000fc40005781670 */
[----:B------:R-:W-:Y:S11]  /*2dd0*/  @P1 BRA `(.L_x_52) ;  /* 0x00000000000c1947 */ /* 0x000ff60003800000 */
[----:B------:R-:W5:Y:S02]  /*2de0*/  LDG.E.U8 R72, desc[UR36][R10.64+0x8] ;  /* 0x000008240a487981 */ /* 0x000f64000c1e1100 */
[----:B-----5:R-:W-:-:S05]  /*2df0*/  PRMT R0, R72, 0x8880, RZ ;  /* 0x0000888048007816 */ /* 0x020fca00000000ff */
[----:B------:R-:W-:-:S07]  /*2e00*/  IMAD R3, R0, R59, RZ ;  /* 0x0000003b00037224 */ /* 0x000fce00078e02ff */
.L_x_52:
[----:B------:R-:W-:Y:S05]  /*2e10*/  BSYNC B1 ;  /* 0x0000000000017941 */ /* 0x000fea0003800000 */
.L_x_51:
[----:B---3--:R-:W-:Y:S01]  /*2e20*/  @!P1 IMAD R13, R30, R58, R3 ;  /* 0x0000003a1e0d9224 */ /* 0x008fe200078e0203 */
[----:B------:R-:W-:Y:S04]  /*2e30*/  BSSY B1, `(.L_x_53) ;  /* 0x0000006000017945 */ /* 0x000fe80003800000 */
[----:B------:R3:W-:Y:S01]  /*2e40*/  @!P1 STG.E.U8 desc[UR36][R4.64+0x8], R13 ;  /* 0x0000080d04009986 */ /* 0x0007e2000c101124 */
[----:B------:R-:W-:Y:S05]  /*2e50*/  @P0 BRA `(.L_x_54) ;  /* 0x00000000000c0947 */ /* 0x000fea0003800000 */
[----:B------:R-:W5:Y:S02]  /*2e60*/  LDG.E.U8 R72, desc[UR36][R10.64+0x9] ;  /* 0x000009240a487981 */ /* 0x000f64000c1e1100 */
[----:B-----5:R-:W-:-:S05]  /*2e70*/  PRMT R0, R72, 0x8880, RZ ;  /* 0x0000888048007816 */ /* 0x020fca00000000ff */
[----:B------:R-:W-:-:S07]  /*2e80*/  IMAD R3, R0, R59, RZ ;  /* 0x0000003b00037224 */ /* 0x000fce00078e02ff */
.L_x_54:
[----:B------:R-:W-:Y:S05]  /*2e90*/  BSYNC B1 ;  /* 0x0000000000017941 */ /* 0x000fea0003800000 */
.L_x_53:
[----:B------:R-:W-:Y:S01]  /*2ea0*/  @!P0 IMAD R31, R31, R58, R3 ;  /* 0x0000003a1f1f8224 */ /* 0x000fe200078e0203 */
[----:B------:R-:W-:Y:S04]  /*2eb0*/  BSSY B1, `(.L_x_55) ;  /* 0x0000006000017945 */ /* 0x000fe80003800000 */
[----:B------:R0:W-:Y:S01]  /*2ec0*/  @!P0 STG.E.U8 desc[UR36][R4.64+0x9], R31 ;  /* 0x0000091f04008986 */ /* 0x0001e2000c101124 */
[----:B------:R-:W-:Y:S05]  /*2ed0*/  @P5 BRA `(.L_x_56) ;  /* 0x00000000000c5947 */ /* 0x000fea0003800000 */
[----:B------:R-:W5:Y:S02]  /*2ee0*/  LDG.E.U8 R72, desc[UR36][R8.64+0x10] ;  /* 0x0000102408487981 */ /* 0x000f64000c1e1100 */
[----:B-----5:R-:W-:-:S05]  /*2ef0*/  PRMT R0, R72, 0x8880, RZ ;  /* 0x0000888048007816 */ /* 0x020fca00000000ff */
[----:B------:R-:W-:-:S07]  /*2f00*/  IMAD R3, R0, R59, RZ ;  /* 0x0000003b00037224 */ /* 0x000fce00078e02ff */
.L_x_56:
[----:B------:R-:W-:Y:S05]  /*2f10*/  BSYNC B1 ;  /* 0x0000000000017941 */ /* 0x000fea0003800000 */
.L_x_55:
[----:B---3--:R-:W-:Y:S01]  /*2f20*/  @!P5 IMAD R13, R32, R58, R3 ;  /* 0x0000003a200dd224 */ /* 0x008fe200078e0203 */
[----:B------:R-:W-:Y:S04]  /*2f30*/  BSSY B1, `(.L_x_57) ;  /* 0x0000006000017945 */ /* 0x000fe80003800000 */
[----:B------:R3:W-:Y:S01]  /*2f40*/  @!P5 STG.E.U8 desc[UR36][R6.64+0x10], R13 ;  /* 0x0000100d0600d986 */ /* 0x0007e2000c101124 */
[----:B------:R-:W-:Y:S05]  /*2f50*/  @P4 BRA `(.L_x_58) ;  /* 0x00000000000c4947 */ /* 0x000fea0003800000 */
[----:B------:R-:W5:Y:S02]  /*2f60*/  LDG.E.U8 R72, desc[UR36][R8.64+0x11] ;  /* 0x0000112408487981 */ /* 0x000f64000c1e1100 */
[----:B-----5:R-:W-:-:S05]  /*2f70*/  PRMT R0, R72, 0x8880, RZ ;  /* 0x0000888048007816 */ /* 0x020fca00000000ff */
[----:B------:R-:W-:-:S07]  /*2f80*/  IMAD R3, R0, R59, RZ ;  /* 0x0000003b00037224 */ /* 0x000fce00078e02ff */
.L_x_58:
[----:B------:R-:W-:Y:S05]  /*2f90*/  BSYNC B1 ;  /* 0x0000000000017941 */ /* 0x000fea0003800000 */
.L_x_57:
        /* <DEDUP_REMOVED lines=13> */
.L_x_60:
[----:B------:R-:W-:Y:S05]  /*3070*/  BSYNC B1 ;  /* 0x0000000000017941 */ /* 0x000fea0003800000 */
.L_x_59:
[----:B---3--:R-:W-:Y:S01]  /*3080*/  @!P3 IMAD R13, R34, R58, R3 ;  /* 0x0000003a220db224 */ /* 0x008fe200078e0203 */
[----:B------:R-:W-:Y:S04]  /*3090*/  BSSY B1, `(.L_x_61) ;  /* 0x0000006000017945 */ /* 0x000fe80003800000 */
[----:B------:R3:W-:Y:S01]  /*30a0*/  @!P3 STG.E.U8 desc[UR36][R4.64+0x10], R13 ;  /* 0x0000100d0400b986 */ /* 0x0007e2000c101124 */
[----:B------:R-:W-:Y:S05]  /*30b0*/  @P2 BRA `(.L_x_62) ;  /* 0x00000000000c2947 */ /* 0x000fea0003800000 */
[----:B------:R-:W5:Y:S02]  /*30c0*/  LDG.E.U8 R72, desc[UR36][R10.64+0x11] ;  /* 0x000011240a487981 */ /* 0x000f64000c1e1100 */
[----:B-----5:R-:W-:-:S05]  /*30d0*/  PRMT R0, R72, 0x8880, RZ ;  /* 0x0000888048007816 */ /* 0x020fca00000000ff */
[----:B------:R-:W-:-:S07]  /*30e0*/  IMAD R3, R0, R59, RZ ;  /* 0x0000003b00037224 */ /* 0x000fce00078e02ff */
.L_x_62:
[----:B------:R-:W-:Y:S05]  /*30f0*/  BSYNC B1 ;  /* 0x0000000000017941 */ /* 0x000fea0003800000 */
.L_x_61:
[----:B------:R-:W-:Y:S01]  /*3100*/  @!P2 IMAD R35, R35, R58, R3 ;  /* 0x0000003a2323a224 */ /* 0x000fe200078e0203 */
[----:B------:R-:W-:Y:S04]  /*3110*/  BSSY B1, `(.L_x_63) ;  /* 0x0000006000017945 */ /* 0x000fe80003800000 */
[----:B------:R0:W-:Y:S01]  /*3120*/  @!P2 STG.E.U8 desc[UR36][R4.64+0x11], R35 ;  /* 0x000011230400a986 */ /* 0x0001e2000c101124 */
[----:B------:R-:W-:Y:S05]  /*3130*/  @P5 BRA `(.L_x_64) ;  /* 0x00000000000c5947 */ /* 0x000fea0003800000 */
[----:B------:R-:W5:Y:S02]  /*3140*/  LDG.E.U8 R72, desc[UR36][R8.64+0x18] ;  /* 0x0000182408487981 */ /* 0x000f64000c1e1100 */
[----:B-----5:R-:W-:-:S05]  /*3150*/  PRMT R0, R72, 0x8880, RZ ;  /* 0x0000888048007816 */ /* 0x020fca00000000ff */
[----:B------:R-:W-:-:S07]  /*3160*/  IMAD R3, R0, R59, RZ ;  /* 0x0000003b00037224 */ /* 0x000fce00078e02ff */
.L_x_64:
[----:B------:R-:W-:Y:S05]  /*3170*/  BSYNC B1 ;  /* 0x0000000000017941 */ /* 0x000fea0003800000 */
.L_x_63:
[----:B---3--:R-:W-:Y:S01]  /*3180*/  @!P5 IMAD R13, R36, R58, R3 ;  /* 0x0000003a240dd224 */ /* 0x008fe200078e0203 */
[----:B------:R-:W-:Y:S04]  /*3190*/  BSSY B1, `(.L_x_65) ;  /* 0x0000006000017945 */ /* 0x000fe80003800000 */
[----:B------:R3:W-:Y:S01]  /*31a0*/  @!P5 STG.E.U8 desc[UR36][R6.64+0x18], R13 ;  /* 0x0000180d0600d986 */ /* 0x0007e2000c101124 */
[----:B------:R-:W-:Y:S05]  /*31b0*/  @P4 BRA `(.L_x_66) ;  /* 0x00000000000c4947 */ /* 0x000fea0003800000 */
[----:B------:R-:W5:Y:S02]  /*31c0*/  LDG.E.U8 R72, desc[UR36][R8.64+0x19] ;  /* 0x0000192408487981 */ /* 0x000f64000c1e1100 */
[----:B-----5:R-:W-:-:S05]  /*31d0*/  PRMT R0, R72, 0x8880, RZ ;  /* 0x0000888048007816 */ /* 0x020fca00000000ff */
[----:B------:R-:W-:-:S07]  /*31e0*/  IMAD R3, R0, R59, RZ ;  /* 0x0000003b00037224 */ /* 0x000fce00078e02ff */
.L_x_66:
[----:B------:R-:W-:Y:S05]  /*31f0*/  BSYNC B1 ;  /* 0x0000000000017941 */ /* 0x000fea0003800000 */
.L_x_65:
        /* <DEDUP_REMOVED lines=13> */
.L_x_68:
[----:B------:R-:W-:Y:S05]  /*32d0*/  BSYNC B1 ;  /* 0x0000000000017941 */ /* 0x000fea0003800000 */
.L_x_67:
[----:B---3--:R-:W-:Y:S01]  /*32e0*/  @!P1 IMAD R13, R38, R58, R3 ;  /* 0x0000003a260d9224 */ /* 0x008fe200078e0203 */
[----:B------:R-:W-:Y:S04]  /*32f0*/  BSSY B1, `(.L_x_69) ;  /* 0x0000006000017945 */ /* 0x000fe80003800000 */
[----:B------:R3:W-:Y:S01]  /*3300*/  @!P1 STG.E.U8 desc[UR36][R4.64+0x18], R13 ;  /* 0x0000180d04009986 */ /* 0x0007e2000c101124 */
[----:B------:R-:W-:Y:S05]  /*3310*/  @P4 BRA `(.L_x_70) ;  /* 0x00000000000c4947 */ /* 0x000fea0003800000 */
[----:B------:R-:W5:Y:S02]  /*3320*/  LDG.E.U8 R72, desc[UR36][R10.64+0x19] ;  /* 0x000019240a487981 */ /* 0x000f64000c1e1100 */
[----:B-----5:R-:W-:-:S05]  /*3330*/  PRMT R0, R72, 0x8880, RZ ;  /* 0x0000888048007816 */ /* 0x020fca00000000ff */
[----:B------:R-:W-:-:S07]  /*3340*/  IMAD R3, R0, R59, RZ ;  /* 0x0000003b00037224 */ /* 0x000fce00078e02ff */
.L_x_70:
[----:B------:R-:W-:Y:S05]  /*3350*/  BSYNC B1 ;  /* 0x0000000000017941 */ /* 0x000fea0003800000 */
.L_x_69:
[----:B------:R-:W-:Y:S01]  /*3360*/  @!P4 IMAD R39, R39, R58, R3 ;  /* 0x0000003a2727c224 */ /* 0x000fe200078e0203 */
[----:B------:R-:W-:Y:S04]  /*3370*/  BSSY B1, `(.L_x_71) ;  /* 0x0000006000017945 */ /* 0x000fe80003800000 */
[----:B------:R0:W-:Y:S01]  /*3380*/  @!P4 STG.E.U8 desc[UR36][R4.64+0x19], R39 ;  /* 0x000019270400c986 */ /* 0x0001e2000c101124 */
[----:B------:R-:W-:Y:S05]  /*3390*/  @P5 BRA `(.L_x_72) ;  /* 0x00000000000c5947 */ /* 0x000fea0003800000 */
[----:B------:R-:W5:Y:S02]  /*33a0*/  LDG.E.U8 R72, desc[UR36][R8.64+0x20] ;  /* 0x0000202408487981 */ /* 0x000f64000c1e1100 */
[----:B-----5:R-:W-:-:S05]  /*33b0*/  PRMT R0, R72, 0x8880, RZ ;  /* 0x0000888048007816 */ /* 0x020fca00000000ff */
[----:B------:R-:W-:-:S07]  /*33c0*/  IMAD R3, R0, R59, RZ ;  /* 0x0000003b00037224 */ /* 0x000fce00078e02ff */
.L_x_72:
[----:B------:R-:W-:Y:S05]  /*33d0*/  BSYNC B1 ;  /* 0x0000000000017941 */ /* 0x000fea0003800000 */
.L_x_71:
[----:B---3--:R-:W-:Y:S01]  /*33e0*/  @!P5 IMAD R13, R40, R58, R3 ;  /* 0x0000003a280dd224 */ /* 0x008fe200078e0203 */
[----:B------:R-:W-:Y:S04]  /*33f0*/  BSSY B1, `(.L_x_73) ;  /* 0x0000006000017945 */ /* 0x000fe80003800000 */
[----:B------:R3:W-:Y:S01]  /*3400*/  @!P5 STG.E.U8 desc[UR36][R6.64+0x20], R13 ;  /* 0x0000200d0600d986 */ /* 0x0007e2000c101124 */
[----:B------:R-:W-:Y:S05]  /*3410*/  @P0 BRA `(.L_x_74) ;  /* 0x00000000000c0947 */ /* 0x000fea0003800000 */
[----:B------:R-:W5:Y:S02]  /*3420*/  LDG.E.U8 R72, desc[UR36][R8.64+0x21] ;  /* 0x0000212408487981 */ /* 0x000f64000c1e1100 */
[----:B-----5:R-:W-:-:S05]  /*3430*/  PRMT R0, R72, 0x8880, RZ ;  /* 0x0000888048007816 */ /* 0x020fca00000000ff */
[----:B------:R-:W-:-:S07]  /*3440*/  IMAD R3, R0, R59, RZ ;  /* 0x0000003b00037224 */ /* 0x000fce00078e02ff */
.L_x_74:
[----:B------:R-:W-:Y:S05]  /*3450*/  BSYNC B1 ;  /* 0x0000000000017941 */ /* 0x000fea0003800000 */
.L_x_73:
        /* <DEDUP_REMOVED lines=13> */
.L_x_76:
[----:B------:R-:W-:Y:S05]  /*3530*/  BSYNC B1 ;  /* 0x0000000000017941 */ /* 0x000fea0003800000 */
.L_x_75:
[----:B---3--:R-:W-:Y:S01]  /*3540*/  @!P3 IMAD R13, R42, R58, R3 ;  /* 0x0000003a2a0db224 */ /* 0x008fe200078e0203 */
[----:B------:R-:W-:Y:S04]  /*3550*/  BSSY B1, `(.L_x_77) ;  /* 0x0000006000017945 */ /* 0x000fe80003800000 */
[----:B------:R3:W-:Y:S01]  /*3560*/  @!P3 STG.E.U8 desc[UR36][R4.64+0x20], R13 ;  /* 0x0000200d0400b986 */ /* 0x0007e2000c101124 */
[----:B------:R-:W-:Y:S05]  /*3570*/  @P2 BRA `(.L_x_78) ;  /* 0x00000000000c2947 */ /* 0x000fea0003800000 */
[----:B------:R-:W5:Y:S02]  /*3580*/  LDG.E.U8 R72, desc[UR36][R10.64+0x21] ;  /* 0x000021240a487981 */ /* 0x000f64000c1e1100 */
[----:B-----5:R-:W-:-:S05]  /*3590*/  PRMT R0, R72, 0x8880, RZ ;  /* 0x0000888048007816 */ /* 0x020fca00000000ff */
[----:B------:R-:W-:-:S07]  /*35a0*/  IMAD R3, R0, R59, RZ ;  /* 0x0000003b00037224 */ /* 0x000fce00078e02ff */
.L_x_78:
[----:B------:R-:W-:Y:S05]  /*35b0*/  BSYNC B1 ;  /* 0x0000000000017941 */ /* 0x000fea0003800000 */
.L_x_77:
[----:B------:R-:W-:Y:S01]  /*35c0*/  @!P2 IMAD R43, R43, R58, R3 ;  /* 0x0000003a2b2ba224 */ /* 0x000fe200078e0203 */
[----:B------:R-:W-:Y:S04]  /*35d0*/  BSSY B1, `(.L_x_79) ;  /* 0x0000006000017945 */ /* 0x000fe80003800000 */
[----:B------:R0:W-:Y:S01]  /*35e0*/  @!P2 STG.E.U8 desc[UR36][R4.64+0x21], R43 ;  /* 0x0000212b0400a986 */ /* 0x0001e2000c101124 */
[----:B------:R-:W-:Y:S05]  /*35f0*/  @P0 BRA `(.L_x_80) ;  /* 0x00000000000c0947 */ /* 0x000fea0003800000 */
[----:B------:R-:W5:Y:S02]  /*3600*/  LDG.E.U8 R72, desc[UR36][R8.64+0x28] ;  /* 0x0000282408487981 */ /* 0x000f64000c1e1100 */
[----:B-----5:R-:W-:-:S05]  /*3610*/  PRMT R0, R72, 0x8880, RZ ;  /* 0x0000888048007816 */ /* 0x020fca00000000ff */
[----:B------:R-:W-:-:S07]  /*3620*/  IMAD R3, R0, R59, RZ ;  /* 0x0000003b00037224 */ /* 0x000fce00078e02ff */
.L_x_80:
[----:B------:R-:W-:Y:S05]  /*3630*/  BSYNC B1 ;  /* 0x0000000000017941 */ /* 0x000fea0003800000 */
.L_x_79:
[----:B---3--:R-:W-:Y:S01]  /*3640*/  @!P0 IMAD R13, R44, R58, R3 ;  /* 0x0000003a2c0d8224 */ /* 0x008fe200078e0203 */
[----:B------:R-:W-:Y:S04]  /*3650*/  BSSY B1, `(.L_x_81) ;  /* 0x0000006000017945 */ /* 0x000fe80003800000 */
[----:B------:R3:W-:Y:S01]  /*3660*/  @!P0 STG.E.U8 desc[UR36][R6.64+0x28], R13 ;  /* 0x0000280d06008986 */ /* 0x0007e2000c101124 */
[----:B------:R-:W-:Y:S05]  /*3670*/  @P5 BRA `(.L_x_82) ;  /* 0x00000000000c5947 */ /* 0x000fea0003800000 */
[----:B------:R-:W5:Y:S02]  /*3680*/  LDG.E.U8 R72, desc[UR36][R8.64+0x29] ;  /* 0x0000292408487981 */ /* 0x000f64000c1e1100 */
[----:B-----5:R-:W-:-:S05]  /*3690*/  PRMT R0, R72, 0x8880, RZ ;  /* 0x0000888048007816 */ /* 0x020fca00000000ff */
[----:B------:R-:W-:-:S07]  /*36a0*/  IMAD R3, R0, R59, RZ ;  /* 0x0000003b00037224 */ /* 0x000fce00078e02ff */
.L_x_82:
[----:B------:R-:W-:Y:S05]  /*36b0*/  BSYNC B1 ;  /* 0x0000000000017941 */ /* 0x000fea0003800000 */
.L_x_81:
        /* <DEDUP_REMOVED lines=13> */
.L_x_84:
[----:B------:R-:W-:Y:S05]  /*3790*/  BSYNC B1 ;  /* 0x0000000000017941 */ /* 0x000fea0003800000 */
.L_x_83:
[----:B---3--:R-:W-:Y:S01]  /*37a0*/  @!P4 IMAD R13, R46, R58, R3 ;  /* 0x0000003a2e0dc224 */ /* 0x008fe200078e0203 */
[----:B------:R-:W-:Y:S04]  /*37b0*/  BSSY B1, `(.L_x_85) ;  /* 0x0000006000017945 */ /* 0x000fe80003800000 */
[----:B------:R3:W-:Y:S01]  /*37c0*/  @!P4 STG.E.U8 desc[UR36][R4.64+0x28], R13 ;  /* 0x0000280d0400c986 */ /* 0x0007e2000c101124 */
[----:B------:R-:W-:Y:S05]  /*37d0*/  @P1 BRA `(.L_x_86) ;  /* 0x00000000000c1947 */ /* 0x000fea0003800000 */
[----:B------:R-:W5:Y:S02]  /*37e0*/  LDG.E.U8 R72, desc[UR36][R10.64+0x29] ;  /* 0x000029240a487981 */ /* 0x000f64000c1e1100 */
[----:B-----5:R-:W-:-:S05]  /*37f0*/  PRMT R0, R72, 0x8880, RZ ;  /* 0x0000888048007816 */ /* 0x020fca00000000ff */
[----:B------:R-:W-:-:S07]  /*3800*/  IMAD R3, R0, R59, RZ ;  /* 0x0000003b00037224 */ /* 0x000fce00078e02ff */
.L_x_86:
[----:B------:R-:W-:Y:S05]  /*3810*/  BSYNC B1 ;  /* 0x0000000000017941 */ /* 0x000fea0003800000 */
.L_x_85:
[----:B------:R-:W-:Y:S01]  /*3820*/  @!P1 IMAD R47, R47, R58, R3 ;  /* 0x0000003a2f2f9224 */ /* 0x000fe200078e0203 */
[----:B------:R-:W-:Y:S04]  /*3830*/  BSSY B1, `(.L_x_87) ;  /* 0x0000006000017945 */ /* 0x000fe80003800000 */
[----:B------:R0:W-:Y:S01]  /*3840*/  @!P1 STG.E.U8 desc[UR36][R4.64+0x29], R47 ;  /* 0x0000292f04009986 */ /* 0x0001e2000c101124 */
[----:B------:R-:W-:Y:S05]  /*3850*/  @P3 BRA `(.L_x_88) ;  /* 0x00000000000c3947 */ /* 0x000fea0003800000 */
[----:B------:R-:W5:Y:S02]  /*3860*/  LDG.E.U8 R72, desc[UR36][R8.64+0x30] ;  /* 0x0000302408487981 */ /* 0x000f64000c1e1100 */
[----:B-----5:R-:W-:-:S05]  /*3870*/  PRMT R0, R72, 0x8880, RZ ;  /* 0x0000888048007816 */ /* 0x020fca00000000ff */
[----:B------:R-:W-:-:S07]  /*3880*/  IMAD R3, R0, R59, RZ ;  /* 0x0000003b00037224 */ /* 0x000fce00078e02ff */
.L_x_88:
[----:B------:R-:W-:Y:S05]  /*3890*/  BSYNC B1 ;  /* 0x0000000000017941 */ /* 0x000fea0003800000 */
.L_x_87:
[----:B---3--:R-:W-:Y:S01]  /*38a0*/  @!P3 IMAD R13, R48, R58, R3 ;  /* 0x0000003a300db224 */ /* 0x008fe200078e0203 */
[----:B------:R-:W-:Y:S04]  /*38b0*/  BSSY B1, `(.L_x_89) ;  /* 0x0000006000017945 */ /* 0x000fe80003800000 */
[----:B------:R3:W-:Y:S01]  /*38c0*/  @!P3 STG.E.U8 desc[UR36][R6.64+0x30], R13 ;  /* 0x0000300d0600b986 */ /* 0x0007e2000c101124 */
[----:B------:R-:W-:Y:S05]  /*38d0*/  @P5 BRA `(.L_x_90) ;  /* 0x00000000000c5947 */ /* 0x000fea0003800000 */
[----:B------:R-:W5:Y:S02]  /*38e0*/  LDG.E.U8 R72, desc[UR36][R8.64+0x31] ;  /* 0x0000312408487981 */ /* 0x000f64000c1e1100 */
[----:B-----5:R-:W-:-:S05]  /*38f0*/  PRMT R0, R72, 0x8880, RZ ;  /* 0x0000888048007816 */ /* 0x020fca00000000ff */
[----:B------:R-:W-:-:S07]  /*3900*/  IMAD R3, R0, R59, RZ ;  /* 0x0000003b00037224 */ /* 0x000fce00078e02ff */
.L_x_90:
[----:B------:R-:W-:Y:S05]  /*3910*/  BSYNC B1 ;  /* 0x0000000000017941 */ /* 0x000fea0003800000 */
.L_x_89:
        /* <DEDUP_REMOVED lines=9> */
[----:B------:R-:W-:Y:S01]  /*39b0*/  ISETP.LT.OR P3, PT, R22, 0x9, !P3 ;  /* 0x000000091600780c */ /* 0x000fe20005f61670 */
[----:B------:R-:W-:-:S12]  /*39c0*/  @P2 BRA `(.L_x_92) ;  /* 0x00000000000c2947 */ /* 0x000fd80003800000 */
[----:B------:R-:W5:Y:S02]  /*39d0*/  LDG.E.U8 R72, desc[UR36][R10.64+0x30] ;  /* 0x000030240a487981 */ /* 0x000f64000c1e1100 */
[----:B-----5:R-:W-:-:S05]  /*39e0*/  PRMT R0, R72, 0x8880, RZ ;  /* 0x0000888048007816 */ /* 0x020fca00000000ff */
[----:B------:R-:W-:-:S07]  /*39f0*/  IMAD R3, R0, R59, RZ ;  /* 0x0000003b00037224 */ /* 0x000fce00078e02ff */
.L_x_92:
[----:B------:R-:W-:Y:S05]  /*3a00*/  BSYNC B1 ;  /* 0x0000000000017941 */ /* 0x000fea0003800000 */
.L_x_91:
[----:B---3--:R-:W-:Y:S01]  /*3a10*/  @!P2 IMAD R13, R50, R58, R3 ;  /* 0x0000003a320da224 */ /* 0x008fe200078e0203 */
[----:B------:R-:W-:Y:S04]  /*3a20*/  BSSY B1, `(.L_x_93) ;  /* 0x0000006000017945 */ /* 0x000fe80003800000 */
[----:B------:R3:W-:Y:S01]  /*3a30*/  @!P2 STG.E.U8 desc[UR36][R4.64+0x30], R13 ;  /* 0x0000300d0400a986 */ /* 0x0007e2000c101124 */
[----:B------:R-:W-:Y:S05]  /*3a40*/  @P0 BRA `(.L_x_94) ;  /* 0x00000000000c0947 */ /* 0x000fea0003800000 */
[----:B------:R-:W5:Y:S02]  /*3a50*/  LDG.E.U8 R72, desc[UR36][R10.64+0x31] ;  /* 0x000031240a487981 */ /* 0x000f64000c1e1100 */
[----:B-----5:R-:W-:-:S05]  /*3a60*/  PRMT R0, R72, 0x8880, RZ ;  /* 0x0000888048007816 */ /* 0x020fca00000000ff */
[----:B------:R-:W-:-:S07]  /*3a70*/  IMAD R3, R0, R59, RZ ;  /* 0x0000003b00037224 */ /* 0x000fce00078e02ff */
.L_x_94:
[----:B------:R-:W-:Y:S05]  /*3a80*/  BSYNC B1 ;  /* 0x0000000000017941 */ /* 0x000fea0003800000 */
.L_x_93:
[----:B------:R-:W-:Y:S01]  /*3a90*/  @!P0 IMAD R51, R51, R58, R3 ;  /* 0x0000003a33338224 */ /* 0x000fe200078e0203 */
[----:B------:R-:W-:Y:S04]  /*3aa0*/  BSSY B1, `(.L_x_95) ;  /* 0x0000006000017945 */ /* 0x000fe80003800000 */
[----:B------:R0:W-:Y:S01]  /*3ab0*/  @!P0 STG.E.U8 desc[UR36][R4.64+0x31], R51 ;  /* 0x0000313304008986 */ /* 0x0001e2000c101124 */
[----:B------:R-:W-:Y:S05]  /*3ac0*/  @P5 BRA `(.L_x_96) ;  /* 0x00000000000c5947 */ /* 0x000fea0003800000 */
[----:B------:R-:W5:Y:S02]  /*3ad0*/  LDG.E.U8 R72, desc[UR36][R8.64+0x38] ;  /* 0x0000382408487981 */ /* 0x000f64000c1e1100 */
[----:B-----5:R-:W-:-:S05]  /*3ae0*/  PRMT R0, R72, 0x8880, RZ ;  /* 0x0000888048007816 */ /* 0x020fca00000000ff */
[----:B------:R-:W-:-:S07]  /*3af0*/  IMAD R3, R0, R59, RZ ;  /* 0x0000003b00037224 */ /* 0x000fce00078e02ff */
.L_x_96:
[----:B------:R-:W-:Y:S05]  /*3b00*/  BSYNC B1 ;  /* 0x0000000000017941 */ /* 0x000fea0003800000 */
.L_x_95:
[----:B---3--:R-:W-:Y:S01]  /*3b10*/  @!P5 IMAD R13, R52, R58, R3 ;  /* 0x0000003a340dd224 */ /* 0x008fe200078e0203 */
[----:B------:R-:W-:Y:S04]  /*3b20*/  BSSY B1, `(.L_x_97) ;  /* 0x0000006000017945 */ /* 0x000fe80003800000 */
[----:B------:R3:W-:Y:S01]  /*3b30*/  @!P5 STG.E.U8 desc[UR36][R6.64+0x38], R13 ;  /* 0x0000380d0600d986 */ /* 0x0007e2000c101124 */
[----:B------:R-:W-:Y:S05]  /*3b40*/  @P4 BRA `(.L_x_98) ;  /* 0x00000000000c4947 */ /* 0x000fea0003800000 */
[----:B------:R-:W5:Y:S02]  /*3b50*/  LDG.E.U8 R72, desc[UR36][R8.64+0x39] ;  /* 0x0000392408487981 */ /* 0x000f64000c1e1100 */
[----:B-----5:R-:W-:-:S05]  /*3b60*/  PRMT R0, R72, 0x8880, RZ ;  /* 0x0000888048007816 */ /* 0x020fca00000000ff */
[----:B------:R-:W-:-:S07]  /*3b70*/  IMAD R3, R0, R59, RZ ;  /* 0x0000003b00037224 */ /* 0x000fce00078e02ff */
.L_x_98:
[----:B------:R-:W-:Y:S05]  /*3b80*/  BSYNC B1 ;  /* 0x0000000000017941 */ /* 0x000fea0003800000 */
.L_x_97:
[----:B------:R-:W-:Y:S01]  /*3b90*/  @!P4 IMAD R53, R53, R58, R3 ;  /* 0x0000003a3535c224 */ /* 0x000fe200078e0203 */
[----:B------:R-:W-:Y:S04]  /*3ba0*/  BSSY B1, `(.L_x_99) ;  /* 0x0000006000017945 */ /* 0x000fe80003800000 */
[----:B------:R0:W-:Y:S01]  /*3bb0*/  @!P4 STG.E.U8 desc[UR36][R6.64+0x39], R53 ;  /* 0x000039350600c986 */ /* 0x0001e2000c101124 */
[----:B------:R-:W-:Y:S05]  /*3bc0*/  @P3 BRA `(.L_x_100) ;  /* 0x00000000000c3947 */ /* 0x000fea0003800000 */
[----:B------:R-:W5:Y:S02]  /*3bd0*/  LDG.E.U8 R72, desc[UR36][R10.64+0x38] ;  /* 0x000038240a487981 */ /* 0x000f64000c1e1100 */
[----:B-----5:R-:W-:-:S05]  /*3be0*/  PRMT R0, R72, 0x8880, RZ ;  /* 0x0000888048007816 */ /* 0x020fca00000000ff */
[----:B------:R-:W-:-:S07]  /*3bf0*/  IMAD R3, R0, R59, RZ ;  /* 0x0000003b00037224 */ /* 0x000fce00078e02ff */
.L_x_100:
[----:B------:R-:W-:Y:S05]  /*3c00*/  BSYNC B1 ;  /* 0x0000000000017941 */ /* 0x000fea0003800000 */
.L_x_99:
[----:B0123--:R-:W-:Y:S01]  /*3c10*/  @!P3 IMAD R7, R54, R58, R3 ;  /* 0x0000003a3607b224 */ /* 0x00ffe200078e0203 */
[----:B------:R-:W-:Y:S01]  /*3c20*/  ISETP.LT.OR P1, PT, R22, 0x9, !P1 ;  /* 0x000000091600780c */ /* 0x000fe20004f21670 */
[----:B------:R-:W-:Y:S03]  /*3c30*/  BSSY B1, `(.L_x_101) ;  /* 0x0000006000017945 */ /* 0x000fe60003800000 */
[----:B------:R0:W-:Y:S09]  /*3c40*/  @!P3 STG.E.U8 desc[UR36][R4.64+0x38], R7 ;  /* 0x000038070400b986 */ /* 0x0001f2000c101124 */
[----:B------:R-:W-:Y:S05]  /*3c50*/  @P1 BRA `(.L_x_102) ;  /* 0x00000000000c1947 */ /* 0x000fea0003800000 */
[----:B------:R-:W2:Y:S02]  /*3c60*/  LDG.E.U8 R72, desc[UR36][R10.64+0x39] ;  /* 0x000039240a487981 */ /* 0x000ea4000c1e1100 */
[----:B--2---:R-:W-:-:S05]  /*3c70*/  PRMT R0, R72, 0x8880, RZ ;  /* 0x0000888048007816 */ /* 0x004fca00000000ff */
[----:B------:R-:W-:-:S07]  /*3c80*/  IMAD R3, R0, R59, RZ ;  /* 0x0000003b00037224 */ /* 0x000fce00078e02ff */
.L_x_102:
[----:B------:R-:W-:Y:S05]  /*3c90*/  BSYNC B1 ;  /* 0x0000000000017941 */ /* 0x000fea0003800000 */
.L_x_101:
[----:B------:R-:W-:Y:S01]  /*3ca0*/  IMAD R3, R55, R58, R3 ;  /* 0x0000003a37037224 */ /* 0x000fe200078e0203 */
[----:B------:R-:W-:Y:S06]  /*3cb0*/  @P1 BRA `(.L_x_103) ;  /* 0x0000000400c81947 */ /* 0x000fec0003800000 */
[----:B------:R1:W-:Y:S01]  /*3cc0*/  STG.E.U8 desc[UR36][R4.64+0x39], R3 ;  /* 0x0000390304007986 */ /* 0x0003e2000c101124 */
[----:B------:R-:W-:Y:S05]  /*3cd0*/  BRA `(.L_x_103) ;  /* 0x0000000400c07947 */ /* 0x000fea0003800000 */
.L_x_38:
[C---:B------:R-:W-:Y:S02]  /*3ce0*/  ISETP.GE.AND P1, PT, R75.reuse, 0x1, PT ;  /* 0x000000014b00780c */ /* 0x040fe40003f26270 */
[----:B------:R-:W-:Y:S02]  /*3cf0*/  ISETP.GE.AND P0, PT, R75, 0x2, PT ;  /* 0x000000024b00780c */ /* 0x000fe40003f06270 */
[C---:B------:R-:W-:Y:S02]  /*3d00*/  ISETP.LT.OR P4, PT, R22.reuse, 0x1, !P1 ;  /* 0x000000011600780c */ /* 0x040fe40004f81670 */
[C---:B------:R-:W-:Y:S02]  /*3d10*/  ISETP.LT.OR P5, PT, R22.reuse, 0x1, !P0 ;  /* 0x000000011600780c */ /* 0x040fe400047a1670 */
[C---:B------:R-:W-:Y:S02]  /*3d20*/  ISETP.LT.OR P1, PT, R22.reuse, 0x9, !P1 ;  /* 0x000000091600780c */ /* 0x040fe40004f21670 */
[----:B------:R-:W-:-:S02]  /*3d30*/  ISETP.LT.OR P0, PT, R22, 0x9, !P0 ;  /* 0x000000091600780c */ /* 0x000fc40004701670 */
[C---:B------:R-:W-:Y:S02]  /*3d40*/  ISETP.GE.AND P3, PT, R75.reuse, 0x9, PT ;  /* 0x000000094b00780c */ /* 0x040fe40003f66270 */
[----:B------:R-:W-:-:S03]  /*3d50*/  ISETP.GE.AND P2, PT, R75, 0xa, PT ;  /* 0x0000000a4b00780c */ /* 0x000fc60003f46270 */
[-C--:B------:R-:W-:Y:S02]  /*3d60*/  @!P4 IMAD R3, R24, R58.reuse, RZ ;  /* 0x0000003a1803c224 */ /* 0x080fe400078e02ff */
[-C--:B------:R-:W-:Y:S02]  /*3d70*/  @!P5 IMAD R25, R25, R58.reuse, RZ ;  /* 0x0000003a1919d224 */ /* 0x080fe400078e02ff */
[-C--:B------:R-:W-:Y:S01]  /*3d80*/  @!P1 IMAD R9, R26, R58.reuse, RZ ;  /* 0x0000003a1a099224 */ /* 0x080fe200078e02ff */
[----:B------:R0:W-:Y:S01]  /*3d90*/  @!P4 STG.E.U8 desc[UR36][R6.64], R3 ;  /* 0x000000030600c986 */ /* 0x0001e2000c101124 */
[C---:B------:R-:W-:Y:S01]  /*3da0*/  ISETP.LT.OR P4, PT, R22.reuse, 0x1, !P3 ;  /* 0x000000011600780c */ /* 0x040fe20005f81670 */
[----:B------:R-:W-:Y:S02]  /*3db0*/  @!P0 IMAD R27, R27, R58, RZ ;  /* 0x0000003a1b1b8224 */ /* 0x000fe400078e02ff */
[----:B------:R-:W-:Y:S01]  /*3dc0*/  @!P5 STG.E.U8 desc[UR36][R6.64+0x1], R25 ;  /* 0x000001190600d986 */ /* 0x000fe2000c101124 */
[----:B------:R-:W-:-:S02]  /*3dd0*/  ISETP.LT.OR P5, PT, R22, 0x1, !P2 ;  /* 0x000000011600780c */ /* 0x000fc400057a1670 */
[C---:B------:R-:W-:Y:S01]  /*3de0*/  ISETP.LT.OR P2, PT, R22.reuse, 0x9, !P2 ;  /* 0x000000091600780c */ /* 0x040fe20005741670 */
[----:B------:R1:W-:Y:S01]  /*3df0*/  @!P1 STG.E.U8 desc[UR36][R4.64], R9 ;  /* 0x0000000904009986 */ /* 0x0003e2000c101124 */
[----:B------:R-:W-:Y:S02]  /*3e00*/  ISETP.LT.OR P1, PT, R22, 0x9, !P3 ;  /* 0x000000091600780c */ /* 0x000fe40005f21670 */
[C---:B------:R-:W-:Y:S01]  /*3e10*/  ISETP.GE.AND P3, PT, R75.reuse, 0x11, PT ;  /* 0x000000114b00780c */ /* 0x040fe20003f66270 */
[----:B------:R-:W-:Y:S01]  /*3e20*/  @!P0 STG.E.U8 desc[UR36][R4.64+0x1], R27 ;  /* 0x0000011b04008986 */ /* 0x000fe2000c101124 */
[----:B------:R-:W-:Y:S01]  /*3e30*/  ISETP.GE.AND P0, PT, R75, 0x12, PT ;  /* 0x000000124b00780c */ /* 0x000fe20003f06270 */
[----:B------:R-:W-:-:S04]  /*3e40*/  @!P4 IMAD R11, R28, R58, RZ ;  /* 0x0000003a1c0bc224 */ /* 0x000fc800078e02ff */
[-C--:B------:R-:W-:Y:S01]  /*3e50*/  @!P5 IMAD R29, R29, R58.reuse, RZ ;  /* 0x0000003a1d1dd224 */ /* 0x080fe200078e02ff */
[----:B------:R-:W-:Y:S01]  /*3e60*/  @!P4 STG.E.U8 desc[UR36][R6.64+0x8], R11 ;  /* 0x0000080b0600c986 */ /* 0x000fe2000c101124 */
[C---:B------:R-:W-:Y:S01]  /*3e70*/  ISETP.LT.OR P4, PT, R22.reuse, 0x1, !P3 ;  /* 0x000000011600780c */ /* 0x040fe20005f81670 */
[-C--:B------:R-:W-:Y:S02]  /*3e80*/  @!P2 IMAD R31, R31, R58.reuse, RZ ;  /* 0x0000003a1f1fa224 */ /* 0x080fe400078e02ff */
[----:B------:R-:W-:Y:S01]  /*3e90*/  @!P5 STG.E.U8 desc[UR36][R6.64+0x9], R29 ;  /* 0x0000091d0600d986 */ /* 0x000fe2000c101124 */
[----:B------:R-:W-:Y:S01]  /*3ea0*/  ISETP.LT.OR P5, PT, R22, 0x1, !P0 ;  /* 0x000000011600780c */ /* 0x000fe200047a1670 */
[----:B0-----:R-:W-:Y:S01]  /*3eb0*/  @!P1 IMAD R3, R30, R58, RZ ;  /* 0x0000003a1e039224 */ /* 0x001fe200078e02ff */
[----:B------:R-:W-:Y:S01]  /*3ec0*/  ISETP.LT.OR P0, PT, R22, 0x9, !P0 ;  /* 0x000000091600780c */ /* 0x000fe20004701670 */
[----:B------:R-:W-:Y:S01]  /*3ed0*/  @!P2 STG.E.U8 desc[UR36][R4.64+0x9], R31 ;  /* 0x0000091f0400a986 */ /* 0x000fe2000c101124 */
[----:B------:R-:W-:-:S03]  /*3ee0*/  ISETP.GE.AND P2, PT, R75, 0x19, PT ;  /* 0x000000194b00780c */ /* 0x000fc60003f46270 */
[----:B------:R0:W-:Y:S01]  /*3ef0*/  @!P1 STG.E.U8 desc[UR36][R4.64+0x8], R3 ;  /* 0x0000080304009986 */ /* 0x0001e2000c101124 */
[----:B------:R-:W-:Y:S01]  /*3f00*/  ISETP.LT.OR P1, PT, R22, 0x9, !P3 ;  /* 0x000000091600780c */ /* 0x000fe20005f21670 */
[----:B-1----:R-:W-:Y:S01]  /*3f10*/  @!P4 IMAD R9, R32, R58, RZ ;  /* 0x0000003a2009c224 */ /* 0x002fe200078e02ff */
[----:B------:R-:W-:-:S03]  /*3f20*/  ISETP.GE.AND P3, PT, R75, 0x1a, PT ;  /* 0x0000001a4b00780c */ /* 0x000fc60003f66270 */
[-C--:B------:R-:W-:Y:S01]  /*3f30*/  @!P5 IMAD R33, R33, R58.reuse, RZ ;  /* 0x0000003a2121d224 */ /* 0x080fe200078e02ff */
[----:B------:R-:W-:Y:S01]  /*3f40*/  @!P4 STG.E.U8 desc[UR36][R6.64+0x10], R9 ;  /* 0x000010090600c986 */ /* 0x000fe2000c101124 */
[C---:B------:R-:W-:Y:S01]  /*3f50*/  ISETP.LT.OR P4, PT, R22.reuse, 0x1, !P3 ;  /* 0x000000011600780c */ /* 0x040fe20005f81670 */
[-C--:B------:R-:W-:Y:S01]  /*3f60*/  @!P0 IMAD R35, R35, R58.reuse, RZ ;  /* 0x0000003a23238224 */ /* 0x080fe200078e02ff */
[C---:B------:R-:W-:Y:S01]  /*3f70*/  ISETP.LT.OR P3, PT, R22.reuse, 0x9, !P3 ;  /* 0x000000091600780c */ /* 0x040fe20005f61670 */
[----:B------:R-:W-:Y:S01]  /*3f80*/  @!P5 STG.E.U8 desc[UR36][R6.64+0x11], R33 ;  /* 0x000011210600d986 */ /* 0x000fe2000c101124 */
[----:B------:R-:W-:Y:S02]  /*3f90*/  ISETP.LT.OR P5, PT, R22, 0x1, !P2 ;  /* 0x000000011600780c */ /* 0x000fe400057a1670 */
[----:B0-----:R-:W-:Y:S01]  /*3fa0*/  @!P1 IMAD R3, R34, R58, RZ ;  /* 0x0000003a22039224 */ /* 0x001fe200078e02ff */
[----:B------:R-:W-:Y:S01]  /*3fb0*/  @!P0 STG.E.U8 desc[UR36][R4.64+0x11], R35 ;  /* 0x0000112304008986 */ /* 0x000fe2000c101124 */
[----:B------:R-:W-:-:S02]  /*3fc0*/  ISETP.LT.OR P2, PT, R22, 0x9, !P2 ;  /* 0x000000091600780c */ /* 0x000fc40005741670 */
[C---:B------:R-:W-:Y:S01]  /*3fd0*/  ISETP.GE.AND P0, PT, R75.reuse, 0x21, PT ;  /* 0x000000214b00780c */ /* 0x040fe20003f06270 */
[----:B------:R0:W-:Y:S01]  /*3fe0*/  @!P1 STG.E.U8 desc[UR36][R4.64+0x10], R3 ;  /* 0x0000100304009986 */ /* 0x0001e2000c101124 */
[----:B------:R-:W-:Y:S01]  /*3ff0*/  ISETP.GE.AND P1, PT, R75, 0x22, PT ;  /* 0x000000224b00780c */ /* 0x000fe20003f26270 */
[-C--:B------:R-:W-:Y:S02]  /*4000*/  @!P4 IMAD R37, R37, R58.reuse, RZ ;  /* 0x0000003a2525c224 */ /* 0x080fe400078e02ff */
[-C--:B------:R-:W-:Y:S02]  /*4010*/  @!P3 IMAD R39, R39, R58.reuse, RZ ;  /* 0x0000003a2727b224 */ /* 0x080fe400078e02ff */
[-C--:B------:R-:W-:Y:S01]  /*4020*/  @!P5 IMAD R11, R36, R58.reuse, RZ ;  /* 0x0000003a240bd224 */ /* 0x080fe200078e02ff */
[----:B------:R-:W-:Y:S01]  /*4030*/  @!P4 STG.E.U8 desc[UR36][R6.64+0x19], R37 ;  /* 0x000019250600c986 */ /* 0x000fe2000c101124 */
[C---:B------:R-:W-:Y:S02]  /*4040*/  ISETP.LT.OR P4, PT, R22.reuse, 0x1, !P0 ;  /* 0x000000011600780c */ /* 0x040fe40004781670 */
[C---:B------:R-:W-:Y:S01]  /*4050*/  ISETP.LT.OR P0, PT, R22.reuse, 0x9, !P0 ;  /* 0x000000091600780c */ /* 0x040fe20004701670 */
[----:B------:R-:W-:Y:S01]  /*4060*/  @!P5 STG.E.U8 desc[UR36][R6.64+0x18], R11 ;  /* 0x0000180b0600d986 */ /* 0x000fe2000c101124 */
[----:B------:R-:W-:Y:S01]  /*4070*/  ISETP.LT.OR P5, PT, R22, 0x1, !P1 ;  /* 0x000000011600780c */ /* 0x000fe20004fa1670 */
[----:B0-----:R-:W-:Y:S01]  /*4080*/  @!P2 IMAD R3, R38, R58, RZ ;  /* 0x0000003a2603a224 */ /* 0x001fe200078e02ff */
[----:B------:R-:W-:Y:S01]  /*4090*/  ISETP.LT.OR P1, PT, R22, 0x9, !P1 ;  /* 0x000000091600780c */ /* 0x000fe20004f21670 */
[----:B------:R-:W-:Y:S01]  /*40a0*/  @!P3 STG.E.U8 desc[UR36][R4.64+0x19], R39 ;  /* 0x000019270400b986 */ /* 0x000fe2000c101124 */
[----:B------:R-:W-:-:S03]  /*40b0*/  ISETP.GE.AND P3, PT, R75, 0x29, PT ;  /* 0x000000294b00780c */ /* 0x000fc60003f66270 */
[----:B------:R0:W-:Y:S01]  /*40c0*/  @!P2 STG.E.U8 desc[UR36][R4.64+0x18], R3 ;  /* 0x000018030400a986 */ /* 0x0001e2000c101124 */
[----:B------:R-:W-:Y:S01]  /*40d0*/  ISETP.GE.AND P2, PT, R75, 0x2a, PT ;  /* 0x0000002a4b00780c */ /* 0x000fe20003f46270 */
[----:B------:R-:W-:-:S04]  /*40e0*/  @!P4 IMAD R9, R40, R58, RZ ;  /* 0x0000003a2809c224 */ /* 0x000fc800078e02ff */
[-C--:B------:R-:W-:Y:S01]  /*40f0*/  @!P5 IMAD R41, R41, R58.reuse, RZ ;  /* 0x0000003a2929d224 */ /* 0x080fe200078e02ff */
[----:B------:R-:W-:Y:S01]  /*4100*/  @!P4 STG.E.U8 desc[UR36][R6.64+0x20], R9 ;  /* 0x000020090600c986 */ /* 0x000fe2000c101124 */
[C---:B------:R-:W-:Y:S01]  /*4110*/  ISETP.LT.OR P4, PT, R22.reuse, 0x1, !P3 ;  /* 0x000000011600780c */ /* 0x040fe20005f81670 */
[-C--:B------:R-:W-:Y:S01]  /*4120*/  @!P1 IMAD R43, R43, R58.reuse, RZ ;  /* 0x0000003a2b2b9224 */ /* 0x080fe200078e02ff */
        /* <DEDUP_REMOVED lines=25> */
[----:B------:R1:W-:Y:S01]  /*42c0*/  @!P4 STG.E.U8 desc[UR36][R6.64+0x30], R9 ;  /* 0x000030090600c986 */ /* 0x0003e2000c101124 */
[C---:B------:R-:W-:Y:S01]  /*42d0*/  ISETP.LT.OR P4, PT, R22.reuse, 0x1, !P2 ;  /* 0x000000011600780c */ /* 0x040fe20005781670 */
[-C--:B------:R-:W-:Y:S01]  /*42e0*/  @!P0 IMAD R51, R51, R58.reuse, RZ ;  /* 0x0000003a33338224 */ /* 0x080fe200078e02ff */
[C---:B------:R-:W-:Y:S01]  /*42f0*/  ISETP.LT.OR P2, PT, R22.reuse, 0x9, !P2 ;  /* 0x000000091600780c */ /* 0x040fe20005741670 */
[----:B------:R2:W-:Y:S01]  /*4300*/  @!P5 STG.E.U8 desc[UR36][R6.64+0x31], R49 ;  /* 0x000031310600d986 */ /* 0x0005e2000c101124 */
[----:B------:R-:W-:Y:S01]  /*4310*/  ISETP.LT.OR P5, PT, R22, 0x1, !P3 ;  /* 0x000000011600780c */ /* 0x000fe20005fa1670 */
[-C--:B0-----:R-:W-:Y:S01]  /*4320*/  @!P1 IMAD R3, R50, R58.reuse, RZ ;  /* 0x0000003a32039224 */ /* 0x081fe200078e02ff */
[----:B------:R-:W-:Y:S01]  /*4330*/  ISETP.LT.OR P3, PT, R22, 0x9, !P3 ;  /* 0x000000091600780c */ /* 0x000fe20005f61670 */
[----:B------:R2:W-:Y:S04]  /*4340*/  @!P0 STG.E.U8 desc[UR36][R4.64+0x31], R51 ;  /* 0x0000313304008986 */ /* 0x0005e8000c101124 */
[----:B------:R2:W-:Y:S02]  /*4350*/  @!P1 STG.E.U8 desc[UR36][R4.64+0x30], R3 ;  /* 0x0000300304009986 */ /* 0x0005e4000c101124 */
[----:B------:R-:W-:-:S02]  /*4360*/  @!P4 IMAD R11, R52, R58, RZ ;  /* 0x0000003a340bc224 */ /* 0x000fc400078e02ff */
[-C--:B-1----:R-:W-:Y:S02]  /*4370*/  @!P2 IMAD R9, R54, R58.reuse, RZ ;  /* 0x0000003a3609a224 */ /* 0x082fe400078e02ff */
[-C--:B------:R-:W-:Y:S01]  /*4380*/  @!P5 IMAD R53, R53, R58.reuse, RZ ;  /* 0x0000003a3535d224 */ /* 0x080fe200078e02ff */
[----:B------:R2:W-:Y:S01]  /*4390*/  @!P4 STG.E.U8 desc[UR36][R6.64+0x38], R11 ;  /* 0x0000380b0600c986 */ /* 0x0005e2000c101124 */
[----:B------:R-:W-:-:S03]  /*43a0*/  @!P3 IMAD R55, R55, R58, RZ ;  /* 0x0000003a3737b224 */ /* 0x000fc600078e02ff */
[----:B------:R2:W-:Y:S04]  /*43b0*/  @!P5 STG.E.U8 desc[UR36][R6.64+0x39], R53 ;  /* 0x000039350600d986 */ /* 0x0005e8000c101124 */
[----:B------:R2:W-:Y:S04]  /*43c0*/  @!P2 STG.E.U8 desc[UR36][R4.64+0x38], R9 ;  /* 0x000038090400a986 */ /* 0x0005e8000c101124 */
[----:B------:R2:W-:Y:S02]  /*43d0*/  @!P3 STG.E.U8 desc[UR36][R4.64+0x39], R55 ;  /* 0x000039370400b986 */ /* 0x0005e4000c101124 */
.L_x_103:
[----:B------:R-:W-:Y:S05]  /*43e0*/  BSYNC B0 ;  /* 0x0000000000007941 */ /* 0x000fea0003800000 */
.L_x_37:
[----:B012-4-:R-:W2:Y:S01]  /*43f0*/  LDL.64 R4, [R1] ;  /* 0x0000000001047983 */ /* 0x017ea20000100a00 */
[----:B------:R-:W-:Y:S01]  /*4400*/  ULDC.64 UR4, c[0x0][0x650] ;  /* 0x0001940000047ab9 */ /* 0x000fe20000000a00 */
[----:B------:R-:W-:Y:S02]  /*4410*/  IMAD.U32 R0, RZ, RZ, UR44 ;  /* 0x0000002cff007e24 */ /* 0x000fe4000f8e00ff */
[----:B------:R-:W-:Y:S02]  /*4420*/  IMAD.MOV.U32 R22, RZ, RZ, -0x1 ;  /* 0xffffffffff167424 */ /* 0x000fe400078e00ff */
[----:B------:R0:W-:Y:S01]  /*4430*/  SYNCS.ARRIVE.TRANS64.A1T0 RZ, [R0+UR47], RZ ;  /* 0x000000ff00ff79a7 */ /* 0x0001e2000810002f */
[----:B------:R-:W-:Y:S02]  /*4440*/  IMAD.MOV.U32 R19, RZ, RZ, -0x1 ;  /* 0xffffffffff137424 */ /* 0x000fe400078e00ff */
[----:B------:R-:W-:Y:S01]  /*4450*/  IMAD.MOV.U32 R18, RZ, RZ, -0x1 ;  /* 0xffffffffff127424 */ /* 0x000fe200078e00ff */
[----:B0-----:R-:W-:-:S02]  /*4460*/  PRMT R0, RZ, 0x7610, R0 ;  /* 0x00007610ff007816 */ /* 0x001fc40000000000 */
[----:B--2---:R-:W-:-:S05]  /*4470*/  LEA R16, P0, R4, R16, 0x1 ;  /* 0x0000001004107211 */ /* 0x004fca00078008ff */
[----:B------:R-:W-:Y:S01]  /*4480*/  IMAD.X R17, R68, 0x1, R17, P0 ;  /* 0x0000000144117824 */ /* 0x000fe200000e0611 */
[----:B------:R-:W-:-:S04]  /*4490*/  ISETP.GE.U32.AND P0, PT, R16, UR4, PT ;  /* 0x0000000410007c0c */ /* 0x000fc8000bf06070 */
[----:B------:R-:W-:-:S13]  /*44a0*/  ISETP.GE.U32.AND.EX P0, PT, R17, UR5, PT, P0 ;  /* 0x0000000511007c0c */ /* 0x000fda000bf06100 */
[----:B------:R-:W-:Y:S05]  /*44b0*/  @P0 BRA `(.L_x_104) ;  /* 0x00000004004c0947 */ /* 0x000fea0003800000 */
[----:B------:R-:W0:Y:S01]  /*44c0*/  LDC.64 R10, c[0x0][0x628] ;  /* 0x00018a00ff0a7b82 */ /* 0x000e220000000a00 */
[----:B------:R-:W1:Y:S01]  /*44d0*/  S2R R12, SR_CTAID.X ;  /* 0x00000000000c7919 */ /* 0x000e620000002500 */
[----:B------:R-:W-:Y:S02]  /*44e0*/  IMAD.MOV.U32 R8, RZ, RZ, R16 ;  /* 0x000000ffff087224 */ /* 0x000fe400078e0010 */
[----:B------:R-:W-:Y:S01]  /*44f0*/  IMAD.MOV.U32 R9, RZ, RZ, R17 ;  /* 0x000000ffff097224 */ /* 0x000fe200078e0011 */
[----:B------:R-:W2:Y:S03]  /*4500*/  S2R R19, SR_CTAID.Y ;  /* 0x0000000000137919 */ /* 0x000ea60000002600 */
[----:B------:R-:W3:Y:S08]  /*4510*/  LDC R0, c[0x0][0x630] ;  /* 0x00018c00ff007b82 */ /* 0x000ef00000000800 */
[----:B------:R-:W4:Y:S01]  /*4520*/  LDC.64 R14, c[0x0][0x620] ;  /* 0x00018800ff0e7b82 */ /* 0x000f220000000a00 */
[----:B0-----:R-:W-:-:S04]  /*4530*/  ISETP.NE.U32.AND P0, PT, R10, RZ, PT ;  /* 0x000000ff0a00720c */ /* 0x001fc80003f05070 */
[----:B------:R-:W-:-:S13]  /*4540*/  ISETP.NE.AND.EX P0, PT, R11, RZ, PT, P0 ;  /* 0x000000ff0b00720c */ /* 0x000fda0003f05300 */
[----:B-1234-:R-:W-:Y:S05]  /*4550*/  @!P0 BRA `(.L_x_105) ;  /* 0x0000000000288947 */ /* 0x01efea0003800000 */
[----:B------:R-:W0:Y:S02]  /*4560*/  LDC R3, c[0x0][0x634] ;  /* 0x00018d00ff037b82 */ /* 0x000e240000000800 */
[----:B0-----:R-:W-:-:S05]  /*4570*/  IADD3 R3, P0, R16, R3, RZ ;  /* 0x0000000310037210 */ /* 0x001fca0007f1e0ff */
        /* <DEDUP_REMOVED lines=8> */
.L_x_105:
[-CC-:B------:R-:W-:Y:S01]  /*4600*/  SHF.R.U64 R18, R8, R0.reuse, R9.reuse ;  /* 0x0000000008127219 */ /* 0x180fe20000001209 */
[----:B------:R-:W0:Y:S01]  /*4610*/  LDC.64 R24, c[0x0][0x640] ;  /* 0x00019000ff187b82 */ /* 0x000e220000000a00 */
[----:B------:R-:W-:Y:S01]  /*4620*/  SHF.R.U32.HI R0, RZ, R0, R9 ;  /* 0x00000000ff007219 */ /* 0x000fe20000011609 */
[----:B------:R-:W-:Y:S01]  /*4630*/  ULDC UR4, c[0x0][0x150] ;  /* 0x0000540000047ab9 */ /* 0x000fe20000000800 */
[----:B------:R-:W-:Y:S02]  /*4640*/  IADD3 R3, P0, RZ, -R18, RZ ;  /* 0x80000012ff037210 */ /* 0x000fe40007f1e0ff */
[----:B------:R-:W-:-:S03]  /*4650*/  I2FP.F32.U32 R7, R12 ;  /* 0x0000000c00077245 */ /* 0x000fc60000201000 */
[----:B------:R-:W1:Y:S01]  /*4660*/  LDC R6, c[0x0][0x618] ;  /* 0x00018600ff067b82 */ /* 0x000e620000000800 */
[----:B------:R-:W-:Y:S02]  /*4670*/  IMAD.X R5, RZ, RZ, ~R0, P0 ;  /* 0x000000ffff057224 */ /* 0x000fe400000e0e00 */
[----:B------:R-:W-:Y:S01]  /*4680*/  FMUL R7, R7, UR4 ;  /* 0x0000000407077c20 */ /* 0x000fe20008400000 */
[----:B------:R-:W-:Y:S01]  /*4690*/  ULDC UR4, c[0x0][0x154] ;  /* 0x0000550000047ab9 */ /* 0x000fe20000000800 */
[-C--:B------:R-:W-:Y:S02]  /*46a0*/  IMAD R0, R5, R14.reuse, RZ ;  /* 0x0000000e05007224 */ /* 0x080fe400078e02ff */
[C---:B------:R-:W-:Y:S01]  /*46b0*/  IMAD.WIDE.U32 R4, R3.reuse, R14, R16 ;  /* 0x0000000e03047225 */ /* 0x040fe200078e0010 */
[----:B------:R-:W2:Y:S01]  /*46c0*/  LDC R8, c[0x0][0x608] ;  /* 0x00018200ff087b82 */ /* 0x000ea20000000800 */
[----:B------:R-:W3:Y:S02]  /*46d0*/  F2I.U32.TRUNC.NTZ R7, R7 ;  /* 0x0000000700077305 */ /* 0x000ee4000020f000 */
[----:B------:R-:W-:Y:S01]  /*46e0*/  IMAD R3, R3, R15, R0 ;  /* 0x0000000f03037224 */ /* 0x000fe200078e0200 */
[----:B------:R-:W-:-:S03]  /*46f0*/  I2FP.F32.U32 R0, R19 ;  /* 0x0000001300007245 */ /* 0x000fc60000201000 */
[----:B------:R-:W-:Y:S01]  /*4700*/  IMAD.IADD R3, R5, 0x1, R3 ;  /* 0x0000000105037824 */ /* 0x000fe200078e0203 */
[----:B------:R-:W4:Y:S01]  /*4710*/  LDC R11, c[0x0][0x658] ;  /* 0x00019600ff0b7b82 */ /* 0x000f220000000800 */
[----:B0-----:R-:W-:-:S04]  /*4720*/  ISETP.NE.U32.AND P0, PT, R24, RZ, PT ;  /* 0x000000ff1800720c */ /* 0x001fc80003f05070 */
[----:B------:R-:W-:-:S03]  /*4730*/  ISETP.NE.AND.EX P0, PT, R25, RZ, PT, P0 ;  /* 0x000000ff1900720c */ /* 0x000fc60003f05300 */
[----:B------:R-:W0:Y:S01]  /*4740*/  LDC R9, c[0x0][0x144] ;  /* 0x00005100ff097b82 */ /* 0x000e220000000800 */
[-C--:B-1----:R-:W-:Y:S01]  /*4750*/  SHF.R.U64 R10, R4, R6.reuse, R3 ;  /* 0x00000006040a7219 */ /* 0x082fe20000001203 */
[----:B---3--:R-:W-:Y:S01]  /*4760*/  IMAD.MOV R7, RZ, RZ, -R7 ;  /* 0x000000ffff077224 */ /* 0x008fe200078e0a07 */
[----:B------:R-:W-:Y:S01]  /*4770*/  SHF.R.U32.HI R3, RZ, R6, R3 ;  /* 0x00000006ff037219 */ /* 0x000fe20000011603 */
[----:B------:R-:W-:-:S04]  /*4780*/  FMUL R6, R0, UR4 ;  /* 0x0000000400067c20 */ /* 0x000fc80008400000 */
[----:B------:R-:W1:Y:S01]  /*4790*/  LDC R20, c[0x0][0x148] ;  /* 0x00005200ff147b82 */ /* 0x000e620000000800 */
[----:B------:R3:W0:Y:S01]  /*47a0*/  F2I.U32.TRUNC.NTZ R14, R6 ;  /* 0x00000006000e7305 */ /* 0x000622000020f000 */
[-CC-:B--2---:R-:W-:Y:S02]  /*47b0*/  SHF.R.U64 R13, R10, R8.reuse, R3.reuse ;  /* 0x000000080a0d7219 */ /* 0x184fe40000001203 */
[----:B------:R-:W-:-:S04]  /*47c0*/  SHF.R.U32.HI R0, RZ, R8, R3 ;  /* 0x00000008ff007219 */ /* 0x000fc80000011603 */
[----:B------:R-:W2:Y:S01]  /*47d0*/  LDC R21, c[0x0][0x648] ;  /* 0x00019200ff157b82 */ /* 0x000ea20000000800 */
[-CC-:B----4-:R-:W-:Y:S02]  /*47e0*/  SHF.R.U64 R15, R13, R11.reuse, R0.reuse ;  /* 0x0000000b0d0f7219 */ /* 0x190fe40000001200 */
[----:B------:R-:W-:-:S03]  /*47f0*/  SHF.R.U32.HI R5, RZ, R11, R0 ;  /* 0x0000000bff057219 */ /* 0x000fc60000011600 */
[----:B------:R-:W-:Y:S02]  /*4800*/  IMAD.MOV.U32 R4, RZ, RZ, R15 ;  /* 0x000000ffff047224 */ /* 0x000fe400078e000f */
[----:B------:R-:W4:Y:S01]  /*4810*/  LDC R26, c[0x0][0x638] ;  /* 0x00018e00ff1a7b82 */ /* 0x000f220000000800 */
[----:B0-----:R-:W-:-:S07]  /*4820*/  IMAD R22, R9, R7, R12 ;  /* 0x0000000709167224 */ /* 0x001fce00078e020c */
[----:B------:R-:W0:Y:S08]  /*4830*/  LDC R27, c[0x0][0x610] ;  /* 0x00018400ff1b7b82 */ /* 0x000e300000000800 */
[----:B------:R-:W0:Y:S01]  /*4840*/  LDC R28, c[0x0][0x600] ;  /* 0x00018000ff1c7b82 */ /* 0x000e220000000800 */
[----:B-123--:R-:W-:Y:S05]  /*4850*/  @!P0 BRA `(.L_x_106) ;  /* 0x0000000000288947 */ /* 0x00efea0003800000 */
[----:B------:R-:W1:Y:S02]  /*4860*/  LDC R0, c[0x0][0x64c] ;  /* 0x00019300ff007b82 */ /* 0x000e640000000800 */
[----:B-1----:R-:W-:-:S05]  /*4870*/  IADD3 R3, P0, R15, R0, RZ ;  /* 0x000000000f037210 */ /* 0x002fca0007f1e0ff */
        /* <DEDUP_REMOVED lines=8> */
.L_x_106:
[----:B------:R-:W-:Y:S01]  /*4900*/  ISETP.NE.AND P0, PT, R2, 0x1, PT ;  /* 0x000000010200780c */ /* 0x000fe20003f05270 */
[----:B------:R-:W-:Y:S01]  /*4910*/  IMAD.MOV R14, RZ, RZ, -R14 ;  /* 0x000000ffff0e7224 */ /* 0x000fe200078e0a0e */
[----:B------:R-:W-:Y:S02]  /*4920*/  SHF.R.U64 R0, R4, R21, R5 ;  /* 0x0000001504007219 */ /* 0x000fe40000001205 */
[----:B------:R-:W-:Y:S02]  /*4930*/  LOP3.LUT R3, R13, R70, RZ, 0xc0, !PT ;  /* 0x000000460d037212 */ /* 0x000fe400078ec0ff */
[----:B------:R-:W-:Y:S01]  /*4940*/  LOP3.LUT R5, R10, R69, RZ, 0xc0, !PT ;  /* 0x000000450a057212 */ /* 0x000fe200078ec0ff */
[----:B------:R-:W-:Y:S02]  /*4950*/  IMAD.MOV R4, RZ, RZ, -R0 ;  /* 0x000000ffff047224 */ /* 0x000fe400078e0a00 */
[----:B------:R-:W-:Y:S02]  /*4960*/  IMAD R3, R66, R0, R3 ;  /* 0x0000000042037224 */ /* 0x000fe400078e0203 */
[----:B----4-:R-:W-:-:S02]  /*4970*/  IMAD R0, R4, R26, R15 ;  /* 0x0000001a04007224 */ /* 0x010fc400078e020f */
[----:B------:R-:W-:Y:S02]  /*4980*/  @P0 IMAD R22, R20, R14, R19 ;  /* 0x0000000e14160224 */ /* 0x000fe400078e0213 */
[----:B------:R-:W-:Y:S02]  /*4990*/  IMAD.MOV.U32 R4, RZ, RZ, 0x1 ;  /* 0x00000001ff047424 */ /* 0x000fe400078e00ff */
[----:B0-----:R-:W-:Y:S02]  /*49a0*/  IMAD R22, R3, R27, R22 ;  /* 0x0000001b03167224 */ /* 0x001fe400078e0216 */
[----:B------:R-:W-:Y:S01]  /*49b0*/  IMAD R3, R0, R28, R5 ;  /* 0x0000001c00037224 */ /* 0x000fe200078e0205 */
[----:B------:R-:W-:-:S04]  /*49c0*/  PRMT R0, R4, 0x7610, R0 ;  /* 0x0000761004007816 */ /* 0x000fc80000000000 */
[----:B------:R-:W-:Y:S02]  /*49d0*/  SEL R19, R3, R22, !P0 ;  /* 0x0000001603137207 */ /* 0x000fe40004000000 */
[----:B------:R-:W-:-:S07]  /*49e0*/  SEL R22, R22, R3, !P0 ;  /* 0x0000000316167207 */ /* 0x000fce0004000000 */
.L_x_104:
[----:B------:R-:W-:Y:S01]  /*49f0*/  LOP3.LUT P0, RZ, R0, 0xff, RZ, 0xc0, !PT ;  /* 0x000000ff00ff7812 */ /* 0x000fe2000780c0ff */
[----:B------:R-:W-:Y:S01]  /*4a00*/  USHF.R.U32.HI UR4, URZ, 0x3, UR39 ;  /* 0x000000033f047899 */ /* 0x000fe20008011627 */
[----:B------:R-:W-:-:S03]  /*4a10*/  LOP3.LUT R74, R74, 0x1, RZ, 0x3c, !PT ;  /* 0x000000014a4a7812 */ /* 0x000fc600078e3cff */
[----:B------:R-:W-:-:S04]  /*4a20*/  UIMAD.WIDE.U32 UR4, UR4, 0x24924925, URZ ;  /* 0x24924925040478a5 */ /* 0x000fc8000f8e003f */
[----:B------:R-:W-:-:S04]  /*4a30*/  UIMAD UR39, UR5, -0x38, UR39 ;  /* 0xffffffc8052778a4 */ /* 0x000fc8000f8e0227 */
[----:B------:R-:W-:Y:S08]  /*4a40*/  @P0 BRA `(.L_x_107) ;  /* 0xffffffd4001c0947 */ /* 0x000ff0000383ffff */
[----:B------:R-:W-:Y:S05]  /*4a50*/  EXIT ;  /* 0x000000000000794d */ /* 0x000fea0003800000 */
.L_x_18:
[----:B------:R-:W-:-:S08]  /*4a60*/  ISETP.NE.AND P0, PT, R9, RZ, PT ;  /* 0x000000ff0900720c */ /* 0x000fd00003f05270 */
[----:B0-----:R-:W0:-:S00]  /*4a70*/  USETMAXREG.DEALLOC.CTAPOOL 0x28 ;  /* 0x00000028000079c8 */ /* 0x001e0000080e0500 */
[----:B------:R-:W-:Y:S05]  /*4a80*/  @P0 EXIT ;  /* 0x000000000000094d */ /* 0x000fea0003800000 */
[----:B0-----:R-:W-:Y:S01]  /*4a90*/  LOP3.LUT P0, RZ, R3, 0xff, RZ, 0xc0, !PT ;  /* 0x000000ff03ff7812 */ /* 0x001fe2000780c0ff */
[----:B------:R-:W-:Y:S02]  /*4aa0*/  IMAD.MOV.U32 R3, RZ, RZ, 0x1 ;  /* 0x00000001ff037424 */ /* 0x000fe400078e00ff */
[----:B------:R-:W-:-:S10]  /*4ab0*/  IMAD.MOV.U32 R8, RZ, RZ, RZ ;  /* 0x000000ffff087224 */ /* 0x000fd400078e00ff */
[----:B------:R-:W-:Y:S05]  /*4ac0*/  @!P0 BRA `(.L_x_108) ;  /* 0x0000000c00788947 */ /* 0x000fea0003800000 */
[----:B------:R-:W0:Y:S01]  /*4ad0*/  S2UR UR9, SR_CgaCtaId ;  /* 0x00000000000979c3 */ /* 0x000e220000008800 */
[----:B------:R-:W-:Y:S01]  /*4ae0*/  ULDC UR5, c[0x0][0x658] ;  /* 0x0001960000057ab9 */ /* 0x000fe20000000800 */
[----:B------:R-:W-:Y:S01]  /*4af0*/  UMOV UR10, 0xffffffff ;  /* 0xffffffff000a7882 */ /* 0x000fe20000000000 */
[----:B------:R-:W-:Y:S01]  /*4b00*/  UMOV UR14, 0x1 ;  /* 0x00000001000e7882 */ /* 0x000fe20000000000 */
[----:B------:R-:W-:Y:S01]  /*4b10*/  USHF.L.U32 UR10, UR10, UR5, URZ ;  /* 0x000000050a0a7299 */ /* 0x000fe2000800063f */
[----:B------:R-:W-:Y:S01]  /*4b20*/  LOP3.LUT P0, RZ, R4, 0x1f, RZ, 0xc0, !PT ;  /* 0x0000001f04ff7812 */ /* 0x000fe2000780c0ff */
[----:B------:R-:W-:Y:S01]  /*4b30*/  BSSY B0, `(.L_x_108) ;  /* 0x00000d7000007945 */ /* 0x000fe20003800000 */
[C---:B------:R-:W-:Y:S01]  /*4b40*/  ISETP.NE.AND P2, PT, R5.reuse, RZ, PT ;  /* 0x000000ff0500720c */ /* 0x040fe20003f45270 */
[----:B------:R-:W-:Y:S01]  /*4b50*/  IMAD.MOV.U32 R10, RZ, RZ, 0x1 ;  /* 0x00000001ff0a7424 */ /* 0x000fe200078e00ff */
[----:B------:R-:W-:Y:S01]  /*4b60*/  ISETP.NE.OR P0, PT, R5, RZ, !P0 ;  /* 0x000000ff0500720c */ /* 0x000fe20004705670 */
[----:B------:R-:W-:Y:S01]  /*4b70*/  IMAD.MOV.U32 R3, RZ, RZ, 0x1 ;  /* 0x00000001ff037424 */ /* 0x000fe200078e00ff */
[----:B------:R-:W-:Y:S01]  /*4b80*/  LOP3.LUT R9, R23, 0x2, RZ, 0xfc, !PT ;  /* 0x0000000217097812 */ /* 0x000fe200078efcff */
[----:B------:R-:W-:Y:S01]  /*4b90*/  IMAD.MOV.U32 R8, RZ, RZ, RZ ;  /* 0x000000ffff087224 */ /* 0x000fe200078e00ff */
[----:B------:R-:W-:Y:S01]  /*4ba0*/  ULDC UR4, c[0x0][0x600] ;  /* 0x0001800000047ab9 */ /* 0x000fe20000000800 */
[----:B------:R-:W-:Y:S01]  /*4bb0*/  UMOV UR19, 0x1111 ;  /* 0x0000111100137882 */ /* 0x000fe20000000000 */
[----:B------:R-:W-:-:S02]  /*4bc0*/  UIADD3 UR25, UR40, 0x1, URZ ;  /* 0x0000000128197890 */ /* 0x000fc4000fffe03f */
[----:B------:R-:W-:Y:S02]  /*4bd0*/  UIADD3 UR4, UR4, -0x1, URZ ;  /* 0xffffffff04047890 */ /* 0x000fe4000fffe03f */
[----:B------:R-:W-:Y:S01]  /*4be0*/  USHF.L.U32 UR5, UR14, UR5, URZ ;  /* 0x000000050e057299 */ /* 0x000fe2000800063f */
[----:B------:R-:W-:Y:S01]  /*4bf0*/  ULDC.64 UR26, c[0x0][0x198] ;  /* 0x00006600001a7ab9 */ /* 0x000fe20000000a00 */
[----:B0-----:R-:W-:Y:S02]  /*4c00*/  USHF.R.U32.HI UR24, URZ, 0x2, UR9 ;  /* 0x000000023f187899 */ /* 0x001fe40008011609 */
[----:B------:R-:W-:Y:S02]  /*4c10*/  ULOP3.LUT UR8, UR9, 0x3, URZ, 0xc0, !UPT ;  /* 0x0000000309087892 */ /* 0x000fe4000f8ec03f */
[----:B------:R-:W-:Y:S02]  /*4c20*/  USHF.L.U32 UR6, UR9, 0x4, URZ ;  /* 0x0000000409067899 */ /* 0x000fe4000800063f */
[----:B------:R-:W-:-:S02]  /*4c30*/  USHF.L.U32 UR7, UR9, 0x9, URZ ;  /* 0x0000000909077899 */ /* 0x000fc4000800063f */
[----:B------:R-:W-:Y:S02]  /*4c40*/  ULOP3.LUT UR9, UR9, 0xfffffffc, URZ, 0xc0, !UPT ;  /* 0xfffffffc09097892 */ /* 0x000fe4000f8ec03f */
[----:B------:R-:W-:Y:S02]  /*4c50*/  UISETP.GT.U32.AND UP0, UPT, UR8, 0xffff, UPT ;  /* 0x0000ffff0800788c */ /* 0x000fe4000bf04070 */
[----:B------:R-:W-:Y:S02]  /*4c60*/  ULOP3.LUT UR11, UR9, 0x1, URZ, 0xfc, !UPT ;  /* 0x00000001090b7892 */ /* 0x000fe4000f8efc3f */
[----:B------:R-:W-:Y:S02]  /*4c70*/  ULOP3.LUT UR12, UR9, 0x2, URZ, 0xfc, !UPT ;  /* 0x00000002090c7892 */ /* 0x000fe4000f8efc3f */
[----:B------:R-:W-:Y:S02]  /*4c80*/  ULOP3.LUT UR13, UR7, 0x600, URZ, 0xc0, !UPT ;  /* 0x00000600070d7892 */ /* 0x000fe4000f8ec03f */
[----:B------:R-:W-:-:S02]  /*4c90*/  ULOP3.LUT UR7, URZ, UR10, URZ, 0x33, !UPT ;  /* 0x0000000a3f077292 */ /* 0x000fc4000f8e333f */
[----:B------:R-:W-:Y:S02]  /*4ca0*/  USHF.L.U32 UR10, UR14, UR9, URZ ;  /* 0x000000090e0a7299 */ /* 0x000fe4000800063f */
[----:B------:R-:W-:Y:S02]  /*4cb0*/  ULOP3.LUT UR9, UR9, 0x3, URZ, 0xfc, !UPT ;  /* 0x0000000309097892 */ /* 0x000fe4000f8efc3f */
[----:B------:R-:W-:Y:S02]  /*4cc0*/  USHF.L.U32 UR11, UR14, UR11, URZ ;  /* 0x0000000b0e0b7299 */ /* 0x000fe4000800063f */
[----:B------:R-:W-:Y:S02]  /*4cd0*/  USHF.L.U32 UR12, UR14, UR12, URZ ;  /* 0x0000000c0e0c7299 */ /* 0x000fe4000800063f */
[----:B------:R-:W-:Y:S02]  /*4ce0*/  USEL UR8, UR8, 0xffff, !UP0 ;  /* 0x0000ffff08087887 */ /* 0x000fe4000c000000 */
[----:B------:R-:W-:-:S02]  /*4cf0*/  USHF.L.U32 UR9, UR14, UR9, URZ ;  /* 0x000000090e097299 */ /* 0x000fc4000800063f */
[----:B------:R-:W-:Y:S02]  /*4d00*/  ULOP3.LUT UR10, UR12, UR10, UR11, 0xfe, !UPT ;  /* 0x0000000a0c0a7292 */ /* 0x000fe4000f8efe0b */
[----:B------:R-:W-:Y:S02]  /*4d10*/  ULOP3.LUT UR8, UR8, 0xffff, URZ, 0xc0, !UPT ;  /* 0x0000ffff08087892 */ /* 0x000fe4000f8ec03f */
[----:B------:R-:W-:Y:S02]  /*4d20*/  ULEA UR28, UR24, 0x480, 0x9 ;  /* 0x00000480181c7891 */ /* 0x000fe4000f8e483f */
[----:B------:R-:W-:Y:S02]  /*4d30*/  ULOP3.LUT UR6, UR6, 0x30, URZ, 0xc0, !UPT ;  /* 0x0000003006067892 */ /* 0x000fe4000f8ec03f */
[----:B------:R-:W-:Y:S02]  /*4d40*/  UIADD3 UR13, UR13, 0x1c480, URZ ;  /* 0x0001c4800d0d7890 */ /* 0x000fe4000fffe03f */
[----:B------:R-:W-:-:S02]  /*4d50*/  ULOP3.LUT UR18, UR10, UR9, URZ, 0xfc, !UPT ;  /* 0x000000090a127292 */ /* 0x000fc4000f8efc3f */
[----:B------:R-:W-:-:S12]  /*4d60*/  USHF.L.U32 UR19, UR19, UR8, URZ ;  /* 0x0000000813137299 */ /* 0x000fd8000800063f */
.L_x_120:
[----:B------:R-:W-:-:S03]  /*4d70*/  UMOV UR8, 0xffffffff ;  /* 0xffffffff00087882 */ /* 0x000fc60000000000 */
[----:B------:R-:W-:Y:S05]  /*4d80*/  BRA.DIV UR8, `(.L_x_109) ;  /* 0x0000002e08347947 */ /* 0x000fea000b800000 */
[----:B------:R-:W-:-:S13]  /*4d90*/  ELECT P6, URZ, PT ;  /* 0x00000000003f782f */ /* 0x000fda00038c0000 */
.L_x_185:
[----:B------:R-:W0:Y:S01]  /*4da0*/  LDC R4, c[0x0][0x28c] ;  /* 0x0000a300ff047b82 */ /* 0x000e220000000800 */
[----:B------:R-:W-:Y:S01]  /*4db0*/  BSSY B1, `(.L_x_110) ;  /* 0x000003a000017945 */ /* 0x000fe20003800000 */
[----:B0-----:R-:W-:-:S13]  /*4dc0*/  ISETP.LT.OR P6, PT, R4, 0x1, !P6 ;  /* 0x000000010400780c */ /* 0x001fda00077c1670 */
[----:B------:R-:W-:Y:S05]  /*4dd0*/  @P6 BRA `(.L_x_111) ;  /* 0x0000000000dc6947 */ /* 0x000fea0003800000 */
[----:B------:R-:W-:Y:S01]  /*4de0*/  LEA R22, R22, UR24, 0x2 ;  /* 0x0000001816167c11 */ /* 0x000fe2000f8e10ff */
[----:B------:R-:W-:Y:S01]  /*4df0*/  IMAD.MOV.U32 R13, RZ, RZ, RZ ;  /* 0x000000ffff0d7224 */ /* 0x000fe200078e00ff */
[----:B------:R-:W-:Y:S01]  /*4e00*/  LEA R19, R19, UR6, 0x6 ;  /* 0x0000000613137c11 */ /* 0x000fe2000f8e30ff */
[----:B------:R-:W-:Y:S02]  /*4e10*/  IMAD.U32 R14, RZ, RZ, UR25 ;  /* 0x00000019ff0e7e24 */ /* 0x000fe4000f8e00ff */
[----:B------:R-:W-:Y:S02]  /*4e20*/  IMAD.MOV.U32 R4, RZ, RZ, R3 ;  /* 0x000000ffff047224 */ /* 0x000fe400078e0003 */
[----:B------:R-:W-:Y:S02]  /*4e30*/  IMAD.MOV.U32 R5, RZ, RZ, R8 ;  /* 0x000000ffff057224 */ /* 0x000fe400078e0008 */
[----:B------:R-:W-:-:S07]  /*4e40*/  IMAD.SHL.U32 R22, R22, 0x10, RZ ;  /* 0x0000001016167824 */ /* 0x000fce00078e00ff */
.L_x_115:
[----:B------:R-:W0:Y:S01]  /*4e50*/  S2R R7, SR_CgaCtaId ;  /* 0x0000000000077919 */ /* 0x000e220000008800 */
[----:B------:R-:W-:-:S04]  /*4e60*/  MOV R6, 0x400 ;  /* 0x0000040000067802 */ /* 0x000fc80000000f00 */
[----:B0-----:R-:W-:Y:S02]  /*4e70*/  LEA R12, R7, R6, 0x18 ;  /* 0x00000006070c7211 */ /* 0x001fe400078ec0ff */
[----:B------:R-:W-:Y:S01]  /*4e80*/  SHF.L.U32 R6, R4, 0x1f, RZ ;  /* 0x0000001f04067819 */ /* 0x000fe200000006ff */
[----:B------:R-:W0:Y:S02]  /*4e90*/  @!P2 LDC R7, c[0x0][0x500] ;  /* 0x00014000ff07ab82 */ /* 0x000e240000000800 */
[----:B------:R-:W-:-:S04]  /*4ea0*/  IMAD R11, R5, 0x8, R12 ;  /* 0x00000008050b7824 */ /* 0x000fc800078e020c */
[----:B------:R-:W1:Y:S02]  /*4eb0*/  SYNCS.PHASECHK.TRANS64.TRYWAIT P1, [R11+URZ+0x1c0], R6 ;  /* 0x0001c0060b0075a7 */ /* 0x000e64000802017f */
[----:B-1----:R-:W-:Y:S05]  /*4ec0*/  @!P1 BRA `(.L_x_112) ;  /* 0x0000002c00049947 */ /* 0x002fea0003800000 */
.L_x_186:
[----:B-1----:R-:W-:Y:S01]  /*4ed0*/  PRMT R6, R9, 0x9910, RZ ;  /* 0x0000991009067816 */ /* 0x002fe200000000ff */
[----:B0-----:R0:W-:Y:S03]  /*4ee0*/  @!P2 SYNCS.ARRIVE.TRANS64 RZ, [R11+URZ], R7 ;  /* 0x000000070bffa9a7 */ /* 0x0011e6000800003f */
[----:B------:R-:W-:-:S13]  /*4ef0*/  ISETP.NE.AND P1, PT, R6, 0x2, PT ;  /* 0x000000020600780c */ /* 0x000fda0003f25270 */
[----:B0-----:R-:W-:Y:S05]  /*4f00*/  @P1 BRA `(.L_x_113) ;  /* 0x0000000000041947 */ /* 0x001fea0003800000 */
[----:B------:R-:W-:Y:S01]  /*4f10*/  BPT.TRAP 0x1 ;  /* 0x000000040000795c */ /* 0x000fe20000300000 */
.L_x_113:
[----:B------:R-:W-:Y:S05]  /*4f20*/  @P0 BRA `(.L_x_114) ;  /* 0x0000000000040947 */ /* 0x000fea0003800000 */
[----:B------:R-:W-:Y:S01]  /*4f30*/  BPT.TRAP 0x1 ;  /* 0x000000040000795c */ /* 0x000fe20000300000 */
.L_x_114:
[----:B------:R-:W-:Y:S01]  /*4f40*/  R2UR UR11, R5 ;  /* 0x00000000050b72ca */ /* 0x000fe200000e0000 */
[----:B------:R-:W-:Y:S01]  /*4f50*/  VIADD R14, R14, 0xffffffff ;  /* 0xffffffff0e0e7836 */ /* 0x000fe20000000000 */
[----:B------:R-:W-:Y:S01]  /*4f60*/  R2UR UR21, R12 ;  /* 0x000000000c1572ca */ /* 0x000fe200000e0000 */
[----:B------:R-:W-:Y:S01]  /*4f70*/  UIADD3 UR14, UP0, UR26, 0xf0, URZ ;  /* 0x000000f01a0e7890 */ /* 0x000fe2000ff1e03f */
[----:B------:R-:W-:Y:S01]  /*4f80*/  R2UR UR22, R22 ;  /* 0x00000000161672ca */ /* 0x000fe200000e0000 */
[----:B------:R-:W-:Y:S01]  /*4f90*/  UIADD3 UR30, UP1, UR26, 0x1f0, URZ ;  /* 0x000001f01a1e7890 */ /* 0x000fe2000ff3e03f */
[----:B------:R-:W-:Y:S01]  /*4fa0*/  R2UR UR9, R11 ;  /* 0x000000000b0972ca */ /* 0x000fe200000e0000 */
[----:B------:R-:W-:Y:S01]  /*4fb0*/  UIADD3.X UR15, URZ, UR27, URZ, UP0, !UPT ;  /* 0x0000001b3f0f7290 */ /* 0x000fe200087fe43f */
[----:B------:R-:W-:Y:S01]  /*4fc0*/  R2UR UR10, R13 ;  /* 0x000000000d0a72ca */ /* 0x000fe200000e0000 */
[----:B------:R-:W-:Y:S01]  /*4fd0*/  UPRMT UR20, URZ, 0x5410, UR19 ;  /* 0x000054103f147896 */ /* 0x000fe20008000013 */
[----:B------:R-:W-:Y:S01]  /*4fe0*/  R2UR UR12, R18 ;  /* 0x00000000120c72ca */ /* 0x000fe200000e0000 */
[----:B------:R-:W-:Y:S01]  /*4ff0*/  VIADD R5, R5, 0x1 ;  /* 0x0000000105057836 */ /* 0x000fe20000000000 */
[----:B------:R-:W-:Y:S01]  /*5000*/  R2UR UR23, R19 ;  /* 0x00000000131772ca */ /* 0x000fe200000e0000 */
[----:B------:R-:W-:Y:S01]  /*5010*/  ULEA UR8, UR11, UR28, 0xb ;  /* 0x0000001c0b087291 */ /* 0x000fe2000f8e583f */
[----:B------:R-:W-:Y:S01]  /*5020*/  ISETP.GT.AND P3, PT, R14, 0x1, PT ;  /* 0x000000010e00780c */ /* 0x000fe20003f64270 */
[----:B------:R-:W-:Y:S01]  /*5030*/  ULEA UR11, UR11, UR13, 0xb ;  /* 0x0000000d0b0b7291 */ /* 0x000fe2000f8e583f */
[----:B------:R-:W-:Y:S01]  /*5040*/  ISETP.NE.AND P1, PT, R5, 0x38, PT ;  /* 0x000000380500780c */ /* 0x000fe20003f25270 */
[----:B------:R-:W-:Y:S01]  /*5050*/  UIADD3 UR8, UR21, UR8, URZ ;  /* 0x0000000815087290 */ /* 0x000fe2000fffe03f */
[----:B------:R-:W-:Y:S01]  /*5060*/  VIADD R13, R13, 0x20 ;  /* 0x000000200d0d7836 */ /* 0x000fe20000000000 */
[----:B------:R-:W-:Y:S01]  /*5070*/  UIADD3 UR21, UR21, UR11, URZ ;  /* 0x0000000b15157290 */ /* 0x000fe2000fffe03f */
[----:B------:R-:W-:Y:S01]  /*5080*/  SEL R7, RZ, 0x1, P1 ;  /* 0x00000001ff077807 */ /* 0x000fe20000800000 */
[----:B------:R-:W-:Y:S01]  /*5090*/  UPRMT UR29, URZ, 0x5410, UR18 ;  /* 0x000054103f1d7896 */ /* 0x000fe20008000012 */
[----:B------:R-:W-:Y:S01]  /*50a0*/  SEL R5, R5, RZ, P1 ;  /* 0x000000ff05057207 */ /* 0x000fe20000800000 */
[----:B------:R-:W-:Y:S01]  /*50b0*/  UIADD3.X UR31, URZ, UR27, URZ, UP1, !UPT ;  /* 0x0000001b3f1f7290 */ /* 0x000fe20008ffe43f */
[----:B------:R-:W-:Y:S01]  /*50c0*/  LOP3.LUT R4, R4, R7, RZ, 0x3c, !PT ;  /* 0x0000000704047212 */ /* 0x000fe200078e3cff */
[----:B------:R-:W-:Y:S01]  /*50d0*/  UMOV UR16, 0x0 ;  /* 0x0000000000107882 */ /* 0x000fe20000000000 */
[----:B------:R-:W-:Y:S01]  /*50e0*/  UMOV UR17, 0x10000000 ;  /* 0x1000000000117882 */ /* 0x000fe20000000000 */
[----:B------:R-:W-:-:S02]  /*50f0*/  UMOV UR11, UR22 ;  /* 0x00000016000b7c82 */ /* 0x000fc40008000000 */
[----:B------:R0:W-:Y:S02]  /*5100*/  UTMALDG.3D.MULTICAST [UR8], [UR14], UR20, desc[UR16] ;  /* 0x000010080e0073b4 */ /* 0x0001e40008011814 */
[----:B0-----:R-:W-:Y:S01]  /*5110*/  UMOV UR8, UR21 ;  /* 0x0000001500087c82 */ /* 0x001fe20008000000 */
[----:B------:R-:W-:Y:S02]  /*5120*/  UMOV UR11, UR23 ;  /* 0x00000017000b7c82 */ /* 0x000fe40008000000 */
[----:B------:R0:W-:Y:S02]  /*5130*/  UTMALDG.3D.MULTICAST [UR8], [UR30], UR29, desc[UR16] ;  /* 0x000010081e0073b4 */ /* 0x0001e4000801181d */
[----:B0-----:R-:W-:Y:S05]  /*5140*/  @P3 BRA `(.L_x_115) ;  /* 0xfffffffc00403947 */ /* 0x001fea000383ffff */
.L_x_111:
[----:B------:R-:W-:Y:S05]  /*5150*/  BSYNC B1 ;  /* 0x0000000000017941 */ /* 0x000fea0003800000 */
.L_x_110:
[----:B------:R-:W2:Y:S01]  /*5160*/  LDL.64 R20, [R1] ;  /* 0x0000000001147983 */ /* 0x000ea20000100a00 */
[----:B------:R-:W-:Y:S01]  /*5170*/  LOP3.LUT P4, RZ, R10, 0xff, RZ, 0xc0, !PT ;  /* 0x000000ff0aff7812 */ /* 0x000fe2000788c0ff */
[----:B------:R-:W-:Y:S01]  /*5180*/  VIADD R7, R8, UR40 ;  /* 0x0000002808077c36 */ /* 0x000fe20008000000 */
[----:B------:R-:W-:Y:S01]  /*5190*/  ULDC.64 UR8, c[0x0][0x650] ;  /* 0x0001940000087ab9 */ /* 0x000fe20000000a00 */
[----:B------:R-:W-:Y:S01]  /*51a0*/  IMAD.U32 R6, RZ, RZ, UR40 ;  /* 0x00000028ff067e24 */ /* 0x000fe2000f8e00ff */
[----:B------:R-:W-:Y:S01]  /*51b0*/  UISETP.GE.U32.AND UP0, UPT, UR40, 0x38, UPT ;  /* 0x000000382800788c */ /* 0x000fe2000bf06070 */
[----:B------:R-:W-:Y:S01]  /*51c0*/  BSSY B1, `(.L_x_116) ;  /* 0x000006b000017945 */ /* 0x000fe20003800000 */
[----:B------:R-:W-:Y:S01]  /*51d0*/  ISETP.GT.U32.AND P1, PT, R7, 0x37, PT ;  /* 0x000000370700780c */ /* 0x000fe20003f24070 */
[----:B------:R-:W-:Y:S01]  /*51e0*/  IMAD.MOV.U32 R22, RZ, RZ, -0x1 ;  /* 0xffffffffff167424 */ /* 0x000fe200078e00ff */
[----:B------:R-:W-:Y:S01]  /*51f0*/  PRMT R10, RZ, 0x7610, R10 ;  /* 0x00007610ff0a7816 */ /* 0x000fe2000000000a */
[----:B------:R-:W-:Y:S01]  /*5200*/  IMAD.MOV.U32 R19, RZ, RZ, -0x1 ;  /* 0xffffffffff137424 */ /* 0x000fe200078e00ff */
[----:B------:R-:W-:Y:S01]  /*5210*/  ISETP.LT.U32.AND P1, PT, R6, 0x38, P1 ;  /* 0x000000380600780c */ /* 0x000fe20000f21070 */
[----:B------:R-:W-:Y:S01]  /*5220*/  IMAD.MOV.U32 R18, RZ, RZ, -0x1 ;  /* 0xffffffffff127424 */ /* 0x000fe200078e00ff */
[----:B------:R-:W-:Y:S01]  /*5230*/  PLOP3.LUT P3, PT, PT, PT, UP0, 0x80, 0x0 ;  /* 0x000000000000781c */ /* 0x000fe20003f6f008 */
[----:B------:R-:W0:Y:S01]  /*5240*/  @P4 S2R R5, SR_CgaCtaId ;  /* 0x0000000000054919 */ /* 0x000e220000008800 */
[----:B------:R-:W-:-:S02]  /*5250*/  @P4 MOV R4, 0x400 ;  /* 0x0000040000044802 */ /* 0x000fc40000000f00 */
[----:B------:R-:W-:-:S04]  /*5260*/  SEL R6, RZ, 0x1, !P1 ;  /* 0x00000001ff067807 */ /* 0x000fc80004800000 */
[----:B------:R-:W-:Y:S02]  /*5270*/  LOP3.LUT R3, R3, R6, RZ, 0x3c, !PT ;  /* 0x0000000603037212 */ /* 0x000fe400078e3cff */
[----:B0-----:R-:W-:-:S04]  /*5280*/  @P4 LEA R4, R5, R4, 0x18 ;  /* 0x0000000405044211 */ /* 0x001fc800078ec0ff */
[----:B------:R0:W-:Y:S02]  /*5290*/  @P4 SYNCS.ARRIVE.TRANS64.A1T0 RZ, [R4+URZ+0x3b8], RZ ;  /* 0x0003b8ff04ff49a7 */ /* 0x0001e4000810003f */
[----:B0-----:R-:W-:-:S05]  /*52a0*/  SHF.R.U32.HI R4, RZ, 0x3, R7 ;  /* 0x00000003ff047819 */ /* 0x001fca0000011607 */
[----:B------:R-:W-:-:S04]  /*52b0*/  IMAD.WIDE.U32 R4, R4, 0x24924925, RZ ;  /* 0x2492492504047825 */ /* 0x000fc800078e00ff */
[----:B------:R-:W-:Y:S01]  /*52c0*/  IMAD R8, R5, -0x38, R7 ;  /* 0xffffffc805087824 */ /* 0x000fe200078e0207 */
[----:B------:R-:W-:Y:S02]  /*52d0*/  @P3 LOP3.LUT R3, R3, 0x1, R5, 0x78, !PT ;  /* 0x0000000103033812 */ /* 0x000fe400078e7805 */
[----:B------:R-:W-:Y:S02]  /*52e0*/  PRMT R4, RZ, 0x7610, R4 ;  /* 0x00007610ff047816 */ /* 0x000fe40000000004 */
[----:B--2---:R-:W-:-:S04]  /*52f0*/  IADD3 R16, P4, R16, R20, RZ ;  /* 0x0000001410107210 */ /* 0x004fc80007f9e0ff */
[----:B------:R-:W-:Y:S01]  /*5300*/  ISETP.GE.U32.AND P1, PT, R16, UR8, PT ;  /* 0x0000000810007c0c */ /* 0x000fe2000bf26070 */
[----:B------:R-:W-:-:S05]  /*5310*/  IMAD.X R17, R17, 0x1, R0, P4 ;  /* 0x0000000111117824 */ /* 0x000fca00020e0600 */
[----:B------:R-:W-:-:S13]  /*5320*/  ISETP.GE.U32.AND.EX P1, PT, R17, UR9, PT, P1 ;  /* 0x0000000911007c0c */ /* 0x000fda000bf26110 */
[----:B------:R-:W-:Y:S05]  /*5330*/  @P1 BRA `(.L_x_117) ;  /* 0x00000004004c1947 */ /* 0x000fea0003800000 */
[----:B------:R-:W0:Y:S01]  /*5340*/  S2R R12, SR_CTAID.X ;  /* 0x00000000000c7919 */ /* 0x000e220000002500 */
[----:B------:R-:W-:Y:S01]  /*5350*/  ULDC.64 UR8, c[0x0][0x628] ;  /* 0x00018a0000087ab9 */ /* 0x000fe20000000a00 */
[----:B------:R-:W1:Y:S01]  /*5360*/  LDC R13, c[0x0][0x144] ;  /* 0x00005100ff0d7b82 */ /* 0x000e620000000800 */
[----:B------:R-:W-:Y:S01]  /*5370*/  ISETP.NE.U32.AND P1, PT, RZ, UR8, PT ;  /* 0x00000008ff007c0c */ /* 0x000fe2000bf25070 */
[----:B------:R-:W2:Y:S01]  /*5380*/  S2R R11, SR_CTAID.Y ;  /* 0x00000000000b7919 */ /* 0x000ea20000002600 */
[----:B------:R-:W-:Y:S01]  /*5390*/  ULDC UR10, c[0x0][0x150] ;  /* 0x00005400000a7ab9 */ /* 0x000fe20000000800 */
[----:B------:R-:W-:Y:S01]  /*53a0*/  ULDC UR11, c[0x0][0x630] ;  /* 0x00018c00000b7ab9 */ /* 0x000fe20000000800 */
[----:B------:R-:W-:Y:S01]  /*53b0*/  ISETP.NE.AND.EX P1, PT, RZ, UR9, PT, P1 ;  /* 0x00000009ff007c0c */ /* 0x000fe2000bf25310 */
[----:B------:R-:W-:Y:S01]  /*53c0*/  IMAD.MOV.U32 R4, RZ, RZ, R16 ;  /* 0x000000ffff047224 */ /* 0x000fe200078e0010 */
[----:B0-----:R-:W-:-:S05]  /*53d0*/  I2FP.F32.U32 R5, R12 ;  /* 0x0000000c00057245 */ /* 0x001fca0000201000 */
[----:B------:R-:W-:Y:S01]  /*53e0*/  FMUL R14, R5, UR10 ;  /* 0x0000000a050e7c20 */ /* 0x000fe20008400000 */
[----:B------:R-:W-:-:S05]  /*53f0*/  IMAD.MOV.U32 R5, RZ, RZ, R17 ;  /* 0x000000ffff057224 */ /* 0x000fca00078e0011 */
[----:B--2---:R-:W-:Y:S05]  /*5400*/  @!P1 BRA `(.L_x_118) ;  /* 0x0000000000289947 */ /* 0x004fea0003800000 */
[----:B------:R-:W-:Y:S02]  /*5410*/  ULDC UR10, c[0x0][0x634] ;  /* 0x00018d00000a7ab9 */ /* 0x000fe40000000800 */
[----:B------:R-:W-:-:S05]  /*5420*/  IADD3 R5, P1, R16, UR10, RZ ;  /* 0x0000000a10057c10 */ /* 0x000fca000ff3e0ff */
[----:B------:R-:W-:-:S04]  /*5430*/  IMAD.X R15, RZ, RZ, R17, P1 ;  /* 0x000000ffff0f7224 */ /* 0x000fc800008e0611 */
[----:B------:R-:W-:-:S04]  /*5440*/  IMAD.WIDE.U32 R6, R15, UR8, RZ ;  /* 0x000000080f067c25 */ /* 0x000fc8000f8e00ff */
[----:B------:R-:W-:-:S04]  /*5450*/  IMAD.WIDE.U32 R6, P1, R5, UR9, R6 ;  /* 0x0000000905067c25 */ /* 0x000fc8000f820006 */
[----:B------:R-:W-:-:S04]  /*5460*/  IMAD.WIDE.U32 R4, R5, UR8, RZ ;  /* 0x0000000805047c25 */ /* 0x000fc8000f8e00ff */
[----:B------:R-:W-:Y:S01]  /*5470*/  IMAD.MOV.U32 R4, RZ, RZ, R7 ;  /* 0x000000ffff047224 */ /* 0x000fe200078e0007 */
[----:B------:R-:W-:Y:S01]  /*5480*/  IADD3 RZ, P3, R5, R6, RZ ;  /* 0x0000000605ff7210 */ /* 0x000fe20007f7e0ff */
[----:B------:R-:W-:-:S04]  /*5490*/  IMAD.X R5, RZ, RZ, RZ, P1 ;  /* 0x000000ffff057224 */ /* 0x000fc800008e06ff */
[----:B------:R-:W-:-:S08]  /*54a0*/  IMAD.WIDE.U32.X R4, R15, UR9, R4, P3 ;  /* 0x000000090f047c25 */ /* 0x000fd000098e0404 */
.L_x_118:
[--C-:B------:R-:W-:Y:S01]  /*54b0*/  SHF.R.U64 R18, R4, UR11, R5.reuse ;  /* 0x0000000b04127c19 */ /* 0x100fe20008001205 */
[----:B------:R-:W0:Y:S01]  /*54c0*/  F2I.U32.TRUNC.NTZ R14, R14 ;  /* 0x0000000e000e7305 */ /* 0x000e22000020f000 */
[----:B------:R-:W-:Y:S01]  /*54d0*/  SHF.R.U32.HI R4, RZ, UR11, R5 ;  /* 0x0000000bff047c19 */ /* 0x000fe20008011605 */
[----:B------:R-:W-:Y:S01]  /*54e0*/  ULDC.64 UR8, c[0x0][0x620] ;  /* 0x0001880000087ab9 */ /* 0x000fe20000000a00 */
[----:B------:R-:W-:Y:S01]  /*54f0*/  IADD3 R7, P1, RZ, -R18, RZ ;  /* 0x80000012ff077210 */ /* 0x000fe20007f3e0ff */
[----:B------:R-:W-:Y:S01]  /*5500*/  ULDC.64 UR10, c[0x0][0x640] ;  /* 0x00019000000a7ab9 */ /* 0x000fe20000000a00 */
[----:B------:R-:W2:Y:S03]  /*5510*/  LDC R20, c[0x0][0x148] ;  /* 0x00005200ff147b82 */ /* 0x000ea60000000800 */
[----:B------:R-:W-:Y:S01]  /*5520*/  IMAD.X R4, RZ, RZ, ~R4, P1 ;  /* 0x000000ffff047224 */ /* 0x000fe200008e0e04 */
[----:B------:R-:W-:-:S03]  /*5530*/  ISETP.NE.U32.AND P1, PT, RZ, UR10, PT ;  /* 0x0000000aff007c0c */ /* 0x000fc6000bf25070 */
[----:B------:R-:W-:Y:S01]  /*5540*/  IMAD R6, R4, UR8, RZ ;  /* 0x0000000804067c24 */ /* 0x000fe2000f8e02ff */
[----:B------:R-:W-:Y:S01]  /*5550*/  ISETP.NE.AND.EX P1, PT, RZ, UR11, PT, P1 ;  /* 0x0000000bff007c0c */ /* 0x000fe2000bf25310 */
[----:B------:R-:W-:Y:S01]  /*5560*/  IMAD.WIDE.U32 R4, R7, UR8, R16 ;  /* 0x0000000807047c25 */ /* 0x000fe2000f8e0010 */
[----:B------:R-:W-:-:S03]  /*5570*/  ULDC UR8, c[0x0][0x618] ;  /* 0x0001860000087ab9 */ /* 0x000fc60000000800 */
[----:B------:R-:W-:Y:S01]  /*5580*/  IMAD R7, R7, UR9, R6 ;  /* 0x0000000907077c24 */ /* 0x000fe2000f8e0206 */
[----:B------:R-:W-:Y:S01]  /*5590*/  ULDC UR9, c[0x0][0x154] ;  /* 0x0000550000097ab9 */ /* 0x000fe20000000800 */
[----:B0-----:R-:W-:Y:S02]  /*55a0*/  IMAD.MOV R6, RZ, RZ, -R14 ;  /* 0x000000ffff067224 */ /* 0x001fe400078e0a0e */
[----:B------:R-:W-:Y:S02]  /*55b0*/  IMAD.IADD R5, R5, 0x1, R7 ;  /* 0x0000000105057824 */ /* 0x000fe400078e0207 */
[----:B-1----:R-:W-:Y:S01]  /*55c0*/  IMAD R12, R13, R6, R12 ;  /* 0x000000060d0c7224 */ /* 0x002fe200078e020c */
[----:B------:R-:W-:Y:S02]  /*55d0*/  I2FP.F32.U32 R6, R11 ;  /* 0x0000000b00067245 */ /* 0x000fe40000201000 */
[--C-:B------:R-:W-:Y:S02]  /*55e0*/  SHF.R.U64 R13, R4, UR8, R5.reuse ;  /* 0x00000008040d7c19 */ /* 0x100fe40008001205 */
[----:B------:R-:W-:Y:S01]  /*55f0*/  SHF.R.U32.HI R4, RZ, UR8, R5 ;  /* 0x00000008ff047c19 */ /* 0x000fe20008011605 */
[----:B------:R-:W-:Y:S01]  /*5600*/  FMUL R6, R6, UR9 ;  /* 0x0000000906067c20 */ /* 0x000fe20008400000 */
[----:B------:R-:W-:-:S02]  /*5610*/  ULDC UR8, c[0x0][0x608] ;  /* 0x0001820000087ab9 */ /* 0x000fc40000000800 */
[--C-:B------:R-:W-:Y:S01]  /*5620*/  SHF.R.U64 R15, R13, UR8, R4.reuse ;  /* 0x000000080d0f7c19 */ /* 0x100fe20008001204 */
[----:B------:R0:W1:Y:S01]  /*5630*/  F2I.U32.TRUNC.NTZ R21, R6 ;  /* 0x0000000600157305 */ /* 0x000062000020f000 */
[----:B------:R-:W-:Y:S01]  /*5640*/  SHF.R.U32.HI R4, RZ, UR8, R4 ;  /* 0x00000008ff047c19 */ /* 0x000fe20008011604 */
[----:B------:R-:W-:-:S03]  /*5650*/  ULDC UR8, c[0x0][0x658] ;  /* 0x0001960000087ab9 */ /* 0x000fc60000000800 */
[--C-:B------:R-:W-:Y:S02]  /*5660*/  SHF.R.U64 R14, R15, UR8, R4.reuse ;  /* 0x000000080f0e7c19 */ /* 0x100fe40008001204 */
[----:B------:R-:W-:-:S03]  /*5670*/  SHF.R.U32.HI R19, RZ, UR8, R4 ;  /* 0x00000008ff137c19 */ /* 0x000fc60008011604 */
[----:B------:R-:W-:Y:S02]  /*5680*/  IMAD.MOV.U32 R4, RZ, RZ, R14 ;  /* 0x000000ffff047224 */ /* 0x000fe400078e000e */
[----:B------:R-:W-:Y:S01]  /*5690*/  IMAD.MOV.U32 R5, RZ, RZ, R19 ;  /* 0x000000ffff057224 */ /* 0x000fe200078e0013 */
[----:B0-----:R-:W-:Y:S06]  /*56a0*/  @!P1 BRA `(.L_x_119) ;  /* 0x0000000000289947 */ /* 0x001fec0003800000 */
        /* <DEDUP_REMOVED lines=10> */
.L_x_119:
[----:B------:R-:W-:Y:S01]  /*5750*/  ISETP.NE.AND P1, PT, R2, 0x1, PT ;  /* 0x000000010200780c */ /* 0x000fe20003f25270 */
[----:B------:R-:W-:Y:S01]  /*5760*/  ULDC UR8, c[0x0][0x648] ;  /* 0x0001920000087ab9 */ /* 0x000fe20000000800 */
[----:B------:R-:W-:Y:S01]  /*5770*/  LOP3.LUT R15, R15, UR7, RZ, 0xc0, !PT ;  /* 0x000000070f0f7c12 */ /* 0x000fe2000f8ec0ff */
[----:B-1----:R-:W-:Y:S01]  /*5780*/  IMAD.MOV R21, RZ, RZ, -R21 ;  /* 0x000000ffff157224 */ /* 0x002fe200078e0a15 */
[----:B------:R-:W-:Y:S01]  /*5790*/  SHF.R.U64 R4, R4, UR8, R5 ;  /* 0x0000000804047c19 */ /* 0x000fe20008001205 */
[----:B------:R-:W-:Y:S01]  /*57a0*/  ULDC UR8, c[0x0][0x638] ;  /* 0x00018e0000087ab9 */ /* 0x000fe20000000800 */
[----:B------:R-:W-:Y:S01]  /*57b0*/  LOP3.LUT R13, R13, UR4, RZ, 0xc0, !PT ;  /* 0x000000040d0d7c12 */ /* 0x000fe2000f8ec0ff */
[----:B------:R-:W-:Y:S02]  /*57c0*/  ULDC UR9, c[0x0][0x610] ;  /* 0x0001840000097ab9 */ /* 0x000fe40000000800 */
[----:B------:R-:W-:Y:S02]  /*57d0*/  IMAD.MOV R5, RZ, RZ, -R4 ;  /* 0x000000ffff057224 */ /* 0x000fe400078e0a04 */
[----:B------:R-:W-:-:S02]  /*57e0*/  IMAD R15, R4, UR5, R15 ;  /* 0x00000005040f7c24 */ /* 0x000fc4000f8e020f */
[----:B--2---:R-:W-:Y:S02]  /*57f0*/  @P1 IMAD R12, R20, R21, R11 ;  /* 0x00000015140c1224 */ /* 0x004fe400078e020b */
[----:B------:R-:W-:Y:S01]  /*5800*/  IMAD R14, R5, UR8, R14 ;  /* 0x00000008050e7c24 */ /* 0x000fe2000f8e020e */
[----:B------:R-:W-:Y:S01]  /*5810*/  ULDC UR8, c[0x0][0x600] ;  /* 0x0001800000087ab9 */ /* 0x000fe20000000800 */
[----:B------:R-:W-:Y:S02]  /*5820*/  IMAD R12, R15, UR9, R12 ;  /* 0x000000090f0c7c24 */ /* 0x000fe4000f8e020c */
[----:B------:R-:W-:Y:S02]  /*5830*/  IMAD R5, R14, UR8, R13 ;  /* 0x000000080e057c24 */ /* 0x000fe4000f8e020d */
[----:B------:R-:W-:-:S03]  /*5840*/  IMAD.MOV.U32 R4, RZ, RZ, 0x1 ;  /* 0x00000001ff047424 */ /* 0x000fc600078e00ff */
[----:B------:R-:W-:Y:S02]  /*5850*/  SEL R19, R5, R12, !P1 ;  /* 0x0000000c05137207 */ /* 0x000fe40004800000 */
[----:B------:R-:W-:-:S07]  /*5860*/  SEL R22, R12, R5, !P1 ;  /* 0x000000050c167207 */ /* 0x000fce0004800000 */
.L_x_117:
[----:B------:R-:W-:Y:S05]  /*5870*/  BSYNC B1 ;  /* 0x0000000000017941 */ /* 0x000fea0003800000 */
.L_x_116:
[----:B------:R-:W-:-:S13]  /*5880*/  LOP3.LUT P1, RZ, R4, 0xff, RZ, 0xc0, !PT ;  /* 0x000000ff04ff7812 */ /* 0x000fda000782c0ff */
[----:B------:R-:W-:Y:S05]  /*5890*/  @P1 BRA `(.L_x_120) ;  /* 0xfffffff400341947 */ /* 0x000fea000383ffff */
[----:B------:R-:W-:Y:S05]  /*58a0*/  BSYNC B0 ;  /* 0x0000000000007941 */ /* 0x000fea0003800000 */
.L_x_108:
[----:B------:R-:W-:-:S03]  /*58b0*/  UMOV UR8, 0xffffffff ;  /* 0xffffffff00087882 */ /* 0x000fc60000000000 */
[----:B------:R-:W-:Y:S05]  /*58c0*/  BRA.DIV UR8, `(.L_x_121) ;  /* 0x0000002208987947 */ /* 0x000fea000b800000 */
[----:B------:R-:W-:-:S13]  /*58d0*/  ELECT P6, URZ, PT ;  /* 0x00000000003f782f */ /* 0x000fda00038c0000 */
.L_x_189:
[----:B------:R-:W-:Y:S04]  /*58e0*/  BSSY B0, `(.L_x_122) ;  /* 0x00001ff000007945 */ /* 0x000fe80003800000 */
[----:B------:R-:W-:Y:S05]  /*58f0*/  @!P6 BRA `(.L_x_123) ;  /* 0x0000001c00f4e947 */ /* 0x000fea0003800000 */
[----:B------:R-:W-:-:S04]  /*5900*/  LOP3.LUT R23, R23, 0x2, RZ, 0xfc, !PT ;  /* 0x0000000217177812 */ /* 0x000fc800078efcff */
[----:B------:R-:W-:-:S13]  /*5910*/  ISETP.NE.AND P0, PT, R23, 0x3, PT ;  /* 0x000000031700780c */ /* 0x000fda0003f05270 */
[----:B------:R-:W-:Y:S05]  /*5920*/  @!P0 BRA `(.L_x_124) ;  /* 0x0000000000048947 */ /* 0x000fea0003800000 */
[----:B------:R-:W-:Y:S01]  /*5930*/  BPT.TRAP 0x1 ;  /* 0x000000040000795c */ /* 0x000fe20000300000 */
.L_x_124:
[----:B------:R-:W0:Y:S01]  /*5940*/  S2R R5, SR_CgaCtaId ;  /* 0x0000000000057919 */ /* 0x000e220000008800 */
[----:B------:R-:W-:Y:S02]  /*5950*/  MOV R0, 0x400 ;  /* 0x0000040000007802 */ /* 0x000fe40000000f00 */
[----:B------:R-:W-:Y:S02]  /*5960*/  SHF.L.U32 R2, R3, 0x1f, RZ ;  /* 0x0000001f03027819 */ /* 0x000fe400000006ff */
[----:B0-----:R-:W-:-:S05]  /*5970*/  LEA R5, R5, R0, 0x18 ;  /* 0x0000000005057211 */ /* 0x001fca00078ec0ff */
[----:B------:R-:W-:-:S04]  /*5980*/  VIADD R5, R5, 0x1c0 ;  /* 0x000001c005057836 */ /* 0x000fc80000000000 */
[C---:B------:R-:W-:Y:S02]  /*5990*/  IMAD R7, R8.reuse, 0x8, R5 ;  /* 0x0000000808077824 */ /* 0x040fe400078e0205 */
[----:B------:R-:W-:Y:S02]  /*59a0*/  VIADD R8, R8, 0x1 ;  /* 0x0000000108087836 */ /* 0x000fe40000000000 */
[----:B------:R-:W0:Y:S03]  /*59b0*/  SYNCS.PHASECHK.TRANS64.TRYWAIT P0, [R7+URZ], R2 ;  /* 0x00000002070075a7 */ /* 0x000e26000800017f */
[----:B------:R-:W-:-:S04]  /*59c0*/  ISETP.NE.AND P1, PT, R8, 0x38, PT ;  /* 0x000000380800780c */ /* 0x000fc80003f25270 */
[----:B------:R-:W-:Y:S02]  /*59d0*/  SEL R0, RZ, 0x1, P1 ;  /* 0x00000001ff007807 */ /* 0x000fe40000800000 */
[----:B------:R-:W-:Y:S02]  /*59e0*/  SEL R8, R8, RZ, P1 ;  /* 0x000000ff08087207 */ /* 0x000fe40000800000 */
[----:B------:R-:W-:-:S03]  /*59f0*/  LOP3.LUT R9, R3, R0, RZ, 0x3c, !PT ;  /* 0x0000000003097212 */ /* 0x000fc600078e3cff */
[----:B------:R-:W-:Y:S01]  /*5a00*/  IMAD R6, R8, 0x8, R5 ;  /* 0x0000000808067824 */ /* 0x000fe200078e0205 */
[----:B------:R-:W-:Y:S01]  /*5a10*/  SHF.L.U32 R3, R9, 0x1f, RZ ;  /* 0x0000001f09037819 */ /* 0x000fe200000006ff */
[----:B0-----:R-:W-:Y:S06]  /*5a20*/  @!P0 BRA `(.L_x_125) ;  /* 0x0000002000608947 */ /* 0x001fec0003800000 */
.L_x_190:
[----:B------:R-:W1:Y:S01]  /*5a30*/  SYNCS.PHASECHK.TRANS64.TRYWAIT P0, [R6+URZ], R3 ;  /* 0x00000003060075a7 */ /* 0x000e62000800017f */
[----:B------:R-:W-:-:S05]  /*5a40*/  VIADD R0, R8, 0x1 ;  /* 0x0000000108007836 */ /* 0x000fca0000000000 */
[----:B------:R-:W-:-:S04]  /*5a50*/  ISETP.NE.AND P1, PT, R0, 0x38, PT ;  /* 0x000000380000780c */ /* 0x000fc80003f25270 */
[----:B0-----:R-:W-:Y:S02]  /*5a60*/  SEL R2, RZ, 0x1, P1 ;  /* 0x00000001ff027807 */ /* 0x001fe40000800000 */
[----:B------:R-:W-:Y:S02]  /*5a70*/  SEL R0, R0, RZ, P1 ;  /* 0x000000ff00007207 */ /* 0x000fe40000800000 */
[----:B------:R-:W-:-:S03]  /*5a80*/  LOP3.LUT R9, R9, R2, RZ, 0x3c, !PT ;  /* 0x0000000209097212 */ /* 0x000fc600078e3cff */
[----:B------:R-:W-:Y:S01]  /*5a90*/  IMAD R7, R0, 0x8, R5 ;  /* 0x0000000800077824 */ /* 0x000fe200078e0205 */
[----:B------:R-:W-:Y:S01]  /*5aa0*/  SHF.L.U32 R4, R9, 0x1f, RZ ;  /* 0x0000001f09047819 */ /* 0x000fe200000006ff */
[----:B-1----:R-:W-:Y:S06]  /*5ab0*/  @!P0 BRA `(.L_x_126) ;  /* 0x0000002000508947 */ /* 0x002fec0003800000 */
.L_x_191:
[----:B------:R-:W1:Y:S01]  /*5ac0*/  SYNCS.PHASECHK.TRANS64.TRYWAIT P0, [R7+URZ], R4 ;  /* 0x00000004070075a7 */ /* 0x000e62000800017f */
[----:B------:R-:W-:-:S05]  /*5ad0*/  VIADD R0, R0, 0x1 ;  /* 0x0000000100007836 */ /* 0x000fca0000000000 */
[----:B------:R-:W-:-:S04]  /*5ae0*/  ISETP.NE.AND P1, PT, R0, 0x38, PT ;  /* 0x000000380000780c */ /* 0x000fc80003f25270 */
[----:B------:R-:W-:Y:S02]  /*5af0*/  SEL R2, RZ, 0x1, P1 ;  /* 0x00000001ff027807 */ /* 0x000fe40000800000 */
[----:B------:R-:W-:Y:S02]  /*5b00*/  SEL R0, R0, RZ, P1 ;  /* 0x000000ff00007207 */ /* 0x000fe40000800000 */
[----:B------:R-:W-:-:S03]  /*5b10*/  LOP3.LUT R9, R9, R2, RZ, 0x3c, !PT ;  /* 0x0000000209097212 */ /* 0x000fc600078e3cff */
[----:B0-----:R-:W-:Y:S01]  /*5b20*/  IMAD R6, R0, 0x8, R5 ;  /* 0x0000000800067824 */ /* 0x001fe200078e0205 */
[----:B------:R-:W-:Y:S01]  /*5b30*/  SHF.L.U32 R3, R9, 0x1f, RZ ;  /* 0x0000001f09037819 */ /* 0x000fe200000006ff */
[----:B-1----:R-:W-:Y:S06]  /*5b40*/  @!P0 BRA `(.L_x_127) ;  /* 0x0000002000408947 */ /* 0x002fec0003800000 */
.L_x_192:
        /* <DEDUP_REMOVED lines=9> */
.L_x_193:
        /* <DEDUP_REMOVED lines=9> */
.L_x_194:
        /* <DEDUP_REMOVED lines=9> */
.L_x_195:
        /* <DEDUP_REMOVED lines=9> */
.L_x_196:
        /* <DEDUP_REMOVED lines=9> */
.L_x_197:
        /* <DEDUP_REMOVED lines=9> */
.L_x_198:
        /* <DEDUP_REMOVED lines=9> */
.L_x_199:
        /* <DEDUP_REMOVED lines=9> */
.L_x_200:
        /* <DEDUP_REMOVED lines=9> */
.L_x_201:
        /* <DEDUP_REMOVED lines=9> */
.L_x_202:
        /* <DEDUP_REMOVED lines=9> */
.L_x_203:
        /* <DEDUP_REMOVED lines=9> */
.L_x_204:
        /* <DEDUP_REMOVED lines=9> */
.L_x_205:
        /* <DEDUP_REMOVED lines=9> */
.L_x_206:
        /* <DEDUP_REMOVED lines=9> */
.L_x_207:
        /* <DEDUP_REMOVED lines=9> */
.L_x_208:
        /* <DEDUP_REMOVED lines=9> */
.L_x_209:
        /* <DEDUP_REMOVED lines=9> */
.L_x_210:
        /* <DEDUP_REMOVED lines=9> */
.L_x_211:
        /* <DEDUP_REMOVED lines=9> */
.L_x_212:
        /* <DEDUP_REMOVED lines=9> */
.L_x_213:
        /* <DEDUP_REMOVED lines=9> */
.L_x_214:
        /* <DEDUP_REMOVED lines=9> */
.L_x_215:
        /* <DEDUP_REMOVED lines=9> */
.L_x_216:
        /* <DEDUP_REMOVED lines=9> */
.L_x_217:
        /* <DEDUP_REMOVED lines=9> */
.L_x_218:
        /* <DEDUP_REMOVED lines=9> */
.L_x_219:
        /* <DEDUP_REMOVED lines=9> */
.L_x_220:
        /* <DEDUP_REMOVED lines=9> */
.L_x_221:
        /* <DEDUP_REMOVED lines=9> */
.L_x_222:
        /* <DEDUP_REMOVED lines=9> */
.L_x_223:
        /* <DEDUP_REMOVED lines=9> */
.L_x_224:
        /* <DEDUP_REMOVED lines=9> */
.L_x_225:
        /* <DEDUP_REMOVED lines=9> */
.L_x_226:
        /* <DEDUP_REMOVED lines=9> */
.L_x_227:
        /* <DEDUP_REMOVED lines=9> */
.L_x_228:
        /* <DEDUP_REMOVED lines=9> */
.L_x_229:
        /* <DEDUP_REMOVED lines=9> */
.L_x_230:
        /* <DEDUP_REMOVED lines=9> */
.L_x_231:
        /* <DEDUP_REMOVED lines=9> */
.L_x_232:
        /* <DEDUP_REMOVED lines=9> */
.L_x_233:
        /* <DEDUP_REMOVED lines=9> */
.L_x_234:
        /* <DEDUP_REMOVED lines=9> */
.L_x_235:
        /* <DEDUP_REMOVED lines=9> */
.L_x_236:
        /* <DEDUP_REMOVED lines=9> */
.L_x_237:
        /* <DEDUP_REMOVED lines=9> */
.L_x_238:
        /* <DEDUP_REMOVED lines=9> */
.L_x_239:
        /* <DEDUP_REMOVED lines=9> */
.L_x_240:
        /* <DEDUP_REMOVED lines=9> */
.L_x_241:
        /* <DEDUP_REMOVED lines=9> */
.L_x_242:
        /* <DEDUP_REMOVED lines=9> */
.L_x_243:
[----:B------:R-:W1:Y:S01]  /*7800*/  SYNCS.PHASECHK.TRANS64.TRYWAIT P0, [R7+URZ], R4 ;  /* 0x00000004070075a7 */ /* 0x000e62000800017f */
[----:B------:R-:W-:-:S05]  /*7810*/  VIADD R0, R0, 0x1 ;  /* 0x0000000100007836 */ /* 0x000fca0000000000 */
[----:B------:R-:W-:-:S04]  /*7820*/  ISETP.NE.AND P1, PT, R0, 0x38, PT ;  /* 0x000000380000780c */ /* 0x000fc80003f25270 */
[----:B------:R-:W-:Y:S02]  /*7830*/  SEL R2, RZ, 0x1, P1 ;  /* 0x00000001ff027807 */ /* 0x000fe40000800000 */
[----:B------:R-:W-:Y:S02]  /*7840*/  SEL R0, R0, RZ, P1 ;  /* 0x000000ff00007207 */ /* 0x000fe40000800000 */
[----:B------:R-:W-:Y:S01]  /*7850*/  LOP3.LUT R2, R9, R2, RZ, 0x3c, !PT ;  /* 0x0000000209027212 */ /* 0x000fe200078e3cff */
[----:B-1----:R-:W-:Y:S06]  /*7860*/  @!P0 BRA `(.L_x_179) ;  /* 0x0000001400088947 */ /* 0x002fec0003800000 */
.L_x_244:
[----:B------:R-:W-:Y:S01]  /*7870*/  IMAD R5, R0, 0x8, R5 ;  /* 0x0000000800057824 */ /* 0x000fe200078e0205 */
[----:B------:R-:W-:-:S07]  /*7880*/  SHF.L.U32 R0, R2, 0x1f, RZ ;  /* 0x0000001f02007819 */ /* 0x000fce00000006ff */
.L_x_180:
[----:B--2---:R2:W3:Y:S02]  /*7890*/  SYNCS.PHASECHK.TRANS64.TRYWAIT P0, [R5+URZ], R0 ;  /* 0x00000000050075a7 */ /* 0x0044e4000800017f */
[----:B---3--:R-:W-:Y:S05]  /*78a0*/  @!P0 NANOSLEEP.SYNCS 0x989680 ;  /* 0x009896800000895d */ /* 0x008fea0003900000 */
[----:B------:R-:W3:Y:S02]  /*78b0*/  @!P0 SYNCS.PHASECHK.TRANS64 P0, [R5+URZ], R0 ;  /* 0x00000000050085a7 */ /* 0x000ee4000800007f */
[----:B---3--:R-:W-:Y:S05]  /*78c0*/  @!P0 BRA `(.L_x_180) ;  /* 0xfffffffc00f08947 */ /* 0x008fea000383ffff */
.L_x_123:
[----:B------:R-:W-:Y:S05]  /*78d0*/  BSYNC B0 ;  /* 0x0000000000007941 */ /* 0x000fea0003800000 */
.L_x_122:
[----:B------:R-:W-:Y:S05]  /*78e0*/  EXIT ;  /* 0x000000000000794d */ /* 0x000fea0003800000 */
.L_x_20:
[----:B0-----:R-:W-:-:S04]  /*78f0*/  IMAD.U32 R3, RZ, RZ, UR43 ;  /* 0x0000002bff037e24 */ /* 0x001fc8000f8e00ff */
[----:B------:R0:W1:Y:S03]  /*7900*/  SYNCS.PHASECHK.TRANS64.TRYWAIT P0, [R3+URZ+-0x8], R0 ;  /* 0xfffff800030075a7 */ /* 0x000066000800017f */
[----:B-1----:R-:W-:Y:S05]  /*7910*/  @!P0 NANOSLEEP.SYNCS 0x989680 ;  /* 0x009896800000895d */ /* 0x002fea0003900000 */
[----:B------:R-:W1:Y:S02]  /*7920*/  @!P0 SYNCS.PHASECHK.TRANS64 P0, [R3+URZ+-0x8], R0 ;  /* 0xfffff800030085a7 */ /* 0x000e64000800007f */
[----:B-1----:R-:W-:Y:S05]  /*7930*/  @!P0 BRA `(.L_x_20) ;  /* 0xfffffffc00ec8947 */ /* 0x002fea000383ffff */
[----:B------:R-:W-:Y:S05]  /*7940*/  BRA `(.L_x_181) ;  /* 0xffffffa400687947 */ /* 0x000fea000383ffff */
.L_x_25:
[----:B-1----:R1:W2:Y:S02]  /*7950*/  SYNCS.PHASECHK.TRANS64.TRYWAIT P1, [R3+URZ], R0 ;  /* 0x00000000030075a7 */ /* 0x0022a4000802017f */
[----:B--2---:R-:W-:Y:S05]  /*7960*/  @!P1 NANOSLEEP.SYNCS 0x989680 ;  /* 0x009896800000995d */ /* 0x004fea0003900000 */
[----:B------:R-:W2:Y:S02]  /*7970*/  @!P1 SYNCS.PHASECHK.TRANS64 P1, [R3+URZ], R0 ;  /* 0x00000000030095a7 */ /* 0x000ea4000802007f */
[----:B--2---:R-:W-:Y:S05]  /*7980*/  @!P1 BRA `(.L_x_25) ;  /* 0xfffffffc00f09947 */ /* 0x004fea000383ffff */
[----:B------:R-:W-:Y:S05]  /*7990*/  BRA `(.L_x_24) ;  /* 0xffffffa400d47947 */ /* 0x000fea000383ffff */
.L_x_30:
[----:B-1----:R-:W-:-:S04]  /*79a0*/  IMAD.U32 R5, RZ, RZ, UR4 ;  /* 0x00000004ff057e24 */ /* 0x002fc8000f8e00ff */
[----:B------:R1:W2:Y:S03]  /*79b0*/  SYNCS.PHASECHK.TRANS64.TRYWAIT P1, [R5+URZ], R4 ;  /* 0x00000004050075a7 */ /* 0x0002a6000802017f */
[----:B--2---:R-:W-:Y:S05]  /*79c0*/  @!P1 NANOSLEEP.SYNCS 0x989680 ;  /* 0x009896800000995d */ /* 0x004fea0003900000 */
[----:B------:R-:W2:Y:S02]  /*79d0*/  @!P1 SYNCS.PHASECHK.TRANS64 P1, [R5+URZ], R4 ;  /* 0x00000004050095a7 */ /* 0x000ea4000802007f */
[----:B--2---:R-:W-:Y:S05]  /*79e0*/  @!P1 BRA `(.L_x_30) ;  /* 0xfffffffc00ec9947 */ /* 0x004fea000383ffff */
[----:B------:R-:W-:Y:S05]  /*79f0*/  BRA `(.L_x_29) ;  /* 0xffffffa800307947 */ /* 0x000fea000383ffff */
.L_x_36:
[----:B0-----:R-:W-:-:S04]  /*7a00*/  IMAD.U32 R4, RZ, RZ, UR43 ;  /* 0x0000002bff047e24 */ /* 0x001fc8000f8e00ff */
[----:B------:R0:W1:Y:S03]  /*7a10*/  SYNCS.PHASECHK.TRANS64.TRYWAIT P0, [R4+URZ+0x8], R3 ;  /* 0x00000803040075a7 */ /* 0x000066000800017f */
[----:B-1----:R-:W-:Y:S05]  /*7a20*/  @!P0 NANOSLEEP.SYNCS 0x989680 ;  /* 0x009896800000895d */ /* 0x002fea0003900000 */
[----:B------:R-:W1:Y:S02]  /*7a30*/  @!P0 SYNCS.PHASECHK.TRANS64 P0, [R4+URZ+0x8], R3 ;  /* 0x00000803040085a7 */ /* 0x000e64000800007f */
[----:B-1----:R-:W-:Y:S05]  /*7a40*/  @!P0 BRA `(.L_x_36) ;  /* 0xfffffffc00ec8947 */ /* 0x002fea000383ffff */
[----:B------:R-:W-:Y:S05]  /*7a50*/  BRA `(.L_x_182) ;  /* 0xffffffac00147947 */ /* 0x000fea000383ffff */
.L_x_109:
[----:B------:R-:W-:Y:S01]  /*7a60*/  BSSY B1, `(.L_x_183) ;  /* 0x0000006000017945 */ /* 0x000fe20003800000 */
[----:B------:R-:W-:-:S07]  /*7a70*/  IMAD.MOV.U32 R15, RZ, RZ, -0x1 ;  /* 0xffffffffff0f7424 */ /* 0x000fce00078e00ff */
[----:B-----5:R-:W-:Y:S05]  /*7a80*/  WARPSYNC.COLLECTIVE R15, `(.L_x_184) ;  /* 0x000000000f0c7348 */ /* 0x020fea0003c00000 */
[----:B------:R-:W-:Y:S02]  /*7a90*/  ELECT P6, UR62, PT ;  /* 0x00000000003e782f */ /* 0x000fe400038c0000 */
[----:B------:R-:W-:Y:S01]  /*7aa0*/  MOV R14, UR62 ;  /* 0x0000003e000e7c02 */ /* 0x000fe20008000f00 */
[----:B-----5:R-:W-:Y:S10]  /*7ab0*/  ENDCOLLECTIVE ;  /* 0x000000000000791b */ /* 0x020ff40003800000 */
.L_x_184:
[----:B------:R-:W-:Y:S05]  /*7ac0*/  BSYNC B1 ;  /* 0x0000000000017941 */ /* 0x000fea0003800000 */
.L_x_183:
[----:B------:R-:W-:Y:S05]  /*7ad0*/  BRA `(.L_x_185) ;  /* 0xffffffd000b07947 */ /* 0x000fea000383ffff */
.L_x_112:
[----:B-1----:R1:W2:Y:S02]  /*7ae0*/  SYNCS.PHASECHK.TRANS64.TRYWAIT P1, [R11+URZ+0x1c0], R6 ;  /* 0x0001c0060b0075a7 */ /* 0x0022a4000802017f */
[----:B--2---:R-:W-:Y:S05]  /*7af0*/  @!P1 NANOSLEEP.SYNCS 0x989680 ;  /* 0x009896800000995d */ /* 0x004fea0003900000 */
[----:B------:R-:W2:Y:S02]  /*7b00*/  @!P1 SYNCS.PHASECHK.TRANS64 P1, [R11+URZ+0x1c0], R6 ;  /* 0x0001c0060b0095a7 */ /* 0x000ea4000802007f */
[----:B--2---:R-:W-:Y:S05]  /*7b10*/  @!P1 BRA `(.L_x_112) ;  /* 0xfffffffc00f09947 */ /* 0x004fea000383ffff */
[----:B------:R-:W-:Y:S05]  /*7b20*/  BRA `(.L_x_186) ;  /* 0xffffffd000e87947 */ /* 0x000fea000383ffff */
.L_x_121:
[----:B------:R-:W-:Y:S01]  /*7b30*/  BSSY B0, `(.L_x_187) ;  /* 0x0000006000007945 */ /* 0x000fe20003800000 */
[----:B------:R-:W-:-:S07]  /*7b40*/  IMAD.MOV.U32 R15, RZ, RZ, -0x1 ;  /* 0xffffffffff0f7424 */ /* 0x000fce00078e00ff */
[----:B-----5:R-:W-:Y:S05]  /*7b50*/  WARPSYNC.COLLECTIVE R15, `(.L_x_188) ;  /* 0x000000000f0c7348 */ /* 0x020fea0003c00000 */
[----:B------:R-:W-:Y:S02]  /*7b60*/  ELECT P6, UR62, PT ;  /* 0x00000000003e782f */ /* 0x000fe400038c0000 */
[----:B------:R-:W-:Y:S01]  /*7b70*/  MOV R14, UR62 ;  /* 0x0000003e000e7c02 */ /* 0x000fe20008000f00 */
[----:B-----5:R-:W-:Y:S10]  /*7b80*/  ENDCOLLECTIVE ;  /* 0x000000000000791b */ /* 0x020ff40003800000 */
.L_x_188:
[----:B------:R-:W-:Y:S05]  /*7b90*/  BSYNC B0 ;  /* 0x0000000000007941 */ /* 0x000fea0003800000 */
.L_x_187:
[----:B------:R-:W-:Y:S05]  /*7ba0*/  BRA `(.L_x_189) ;  /* 0xffffffdc004c7947 */ /* 0x000fea000383ffff */
.L_x_125:
[----:B0-----:R0:W1:Y:S02]  /*7bb0*/  SYNCS.PHASECHK.TRANS64.TRYWAIT P0, [R7+URZ], R2 ;  /* 0x00000002070075a7 */ /* 0x001064000800017f */
[----:B-1----:R-:W-:Y:S05]  /*7bc0*/  @!P0 NANOSLEEP.SYNCS 0x989680 ;  /* 0x009896800000895d */ /* 0x002fea0003900000 */
[----:B------:R-:W1:Y:S02]  /*7bd0*/  @!P0 SYNCS.PHASECHK.TRANS64 P0, [R7+URZ], R2 ;  /* 0x00000002070085a7 */ /* 0x000e64000800007f */
[----:B-1----:R-:W-:Y:S05]  /*7be0*/  @!P0 BRA `(.L_x_125) ;  /* 0xfffffffc00f08947 */ /* 0x002fea000383ffff */
[----:B------:R-:W-:Y:S05]  /*7bf0*/  BRA `(.L_x_190) ;  /* 0xffffffdc008c7947 */ /* 0x000fea000383ffff */
.L_x_126:
[----:B0-----:R0:W1:Y:S02]  /*7c00*/  SYNCS.PHASECHK.TRANS64.TRYWAIT P0, [R6+URZ], R3 ;  /* 0x00000003060075a7 */ /* 0x001064000800017f */
[----:B-1----:R-:W-:Y:S05]  /*7c10*/  @!P0 NANOSLEEP.SYNCS 0x989680 ;  /* 0x009896800000895d */ /* 0x002fea0003900000 */
[----:B------:R-:W1:Y:S02]  /*7c20*/  @!P0 SYNCS.PHASECHK.TRANS64 P0, [R6+URZ], R3 ;  /* 0x00000003060085a7 */ /* 0x000e64000800007f */
[----:B-1----:R-:W-:Y:S05]  /*7c30*/  @!P0 BRA `(.L_x_126) ;  /* 0xfffffffc00f08947 */ /* 0x002fea000383ffff */
[----:B------:R-:W-:Y:S05]  /*7c40*/  BRA `(.L_x_191) ;  /* 0xffffffdc009c7947 */ /* 0x000fea000383ffff */
.L_x_127:
[----:B0-----:R0:W1:Y:S02]  /*7c50*/  SYNCS.PHASECHK.TRANS64.TRYWAIT P0, [R7+URZ], R4 ;  /* 0x00000004070075a7 */ /* 0x001064000800017f */
[----:B-1----:R-:W-:Y:S05]  /*7c60*/  @!P0 NANOSLEEP.SYNCS 0x989680 ;  /* 0x009896800000895d */ /* 0x002fea0003900000 */
[----:B------:R-:W1:Y:S02]  /*7c70*/  @!P0 SYNCS.PHASECHK.TRANS64 P0, [R7+URZ], R4 ;  /* 0x00000004070085a7 */ /* 0x000e64000800007f */
[----:B-1----:R-:W-:Y:S05]  /*7c80*/  @!P0 BRA `(.L_x_127) ;  /* 0xfffffffc00f08947 */ /* 0x002fea000383ffff */
[----:B------:R-:W-:Y:S05]  /*7c90*/  BRA `(.L_x_192) ;  /* 0xffffffdc00ac7947 */ /* 0x000fea000383ffff */
.L_x_128:
[----:B0-----:R0:W1:Y:S02]  /*7ca0*/  SYNCS.PHASECHK.TRANS64.TRYWAIT P0, [R6+URZ], R3 ;  /* 0x00000003060075a7 */ /* 0x001064000800017f */
[----:B-1----:R-:W-:Y:S05]  /*7cb0*/  @!P0 NANOSLEEP.SYNCS 0x989680 ;  /* 0x009896800000895d */ /* 0x002fea0003900000 */
[----:B------:R-:W1:Y:S02]  /*7cc0*/  @!P0 SYNCS.PHASECHK.TRANS64 P0, [R6+URZ], R3 ;  /* 0x00000003060085a7 */ /* 0x000e64000800007f */
[----:B-1----:R-:W-:Y:S05]  /*7cd0*/  @!P0 BRA `(.L_x_128) ;  /* 0xfffffffc00f08947 */ /* 0x002fea000383ffff */
[----:B------:R-:W-:Y:S05]  /*7ce0*/  BRA `(.L_x_193) ;  /* 0xffffffdc00bc7947 */ /* 0x000fea000383ffff */
.L_x_129:
[----:B0-----:R0:W1:Y:S02]  /*7cf0*/  SYNCS.PHASECHK.TRANS64.TRYWAIT P0, [R7+URZ], R4 ;  /* 0x00000004070075a7 */ /* 0x001064000800017f */
[----:B-1----:R-:W-:Y:S05]  /*7d00*/  @!P0 NANOSLEEP.SYNCS 0x989680 ;  /* 0x009896800000895d */ /* 0x002fea0003900000 */
[----:B------:R-:W1:Y:S02]  /*7d10*/  @!P0 SYNCS.PHASECHK.TRANS64 P0, [R7+URZ], R4 ;  /* 0x00000004070085a7 */ /* 0x000e64000800007f */
[----:B-1----:R-:W-:Y:S05]  /*7d20*/  @!P0 BRA `(.L_x_129) ;  /* 0xfffffffc00f08947 */ /* 0x002fea000383ffff */
[----:B------:R-:W-:Y:S05]  /*7d30*/  BRA `(.L_x_194) ;  /* 0xffffffdc00cc7947 */ /* 0x000fea000383ffff */
.L_x_130:
[----:B0-----:R0:W1:Y:S02]  /*7d40*/  SYNCS.PHASECHK.TRANS64.TRYWAIT P0, [R6+URZ], R3 ;  /* 0x00000003060075a7 */ /* 0x001064000800017f */
[----:B-1----:R-:W-:Y:S05]  /*7d50*/  @!P0 NANOSLEEP.SYNCS 0x989680 ;  /* 0x009896800000895d */ /* 0x002fea0003900000 */
[----:B------:R-:W1:Y:S02]  /*7d60*/  @!P0 SYNCS.PHASECHK.TRANS64 P0, [R6+URZ], R3 ;  /* 0x00000003060085a7 */ /* 0x000e64000800007f */
[----:B-1----:R-:W-:Y:S05]  /*7d70*/  @!P0 BRA `(.L_x_130) ;  /* 0xfffffffc00f08947 */ /* 0x002fea000383ffff */
[----:B------:R-:W-:Y:S05]  /*7d80*/  BRA `(.L_x_195) ;  /* 0xffffffdc00dc7947 */ /* 0x000fea000383ffff */
.L_x_131:
[----:B0-----:R0:W1:Y:S02]  /*7d90*/  SYNCS.PHASECHK.TRANS64.TRYWAIT P0, [R7+URZ], R4 ;  /* 0x00000004070075a7 */ /* 0x001064000800017f */
[----:B-1----:R-:W-:Y:S05]  /*7da0*/  @!P0 NANOSLEEP.SYNCS 0x989680 ;  /* 0x009896800000895d */ /* 0x002fea0003900000 */
[----:B------:R-:W1:Y:S02]  /*7db0*/  @!P0 SYNCS.PHASECHK.TRANS64 P0, [R7+URZ], R4 ;  /* 0x00000004070085a7 */ /* 0x000e64000800007f */
[----:B-1----:R-:W-:Y:S05]  /*7dc0*/  @!P0 BRA `(.L_x_131) ;  /* 0xfffffffc00f08947 */ /* 0x002fea000383ffff */
[----:B------:R-:W-:Y:S05]  /*7dd0*/  BRA `(.L_x_196) ;  /* 0xffffffdc00ec7947 */ /* 0x000fea000383ffff */
.L_x_132:
[----:B0-----:R0:W1:Y:S02]  /*7de0*/  SYNCS.PHASECHK.TRANS64.TRYWAIT P0, [R6+URZ], R3 ;  /* 0x00000003060075a7 */ /* 0x001064000800017f */
[----:B-1----:R-:W-:Y:S05]  /*7df0*/  @!P0 NANOSLEEP.SYNCS 0x989680 ;  /* 0x009896800000895d */ /* 0x002fea0003900000 */
[----:B------:R-:W1:Y:S02]  /*7e00*/  @!P0 SYNCS.PHASECHK.TRANS64 P0, [R6+URZ], R3 ;  /* 0x00000003060085a7 */ /* 0x000e64000800007f */
[----:B-1----:R-:W-:Y:S05]  /*7e10*/  @!P0 BRA `(.L_x_132) ;  /* 0xfffffffc00f08947 */ /* 0x002fea000383ffff */
[----:B------:R-:W-:Y:S05]  /*7e20*/  BRA `(.L_x_197) ;  /* 0xffffffdc00fc7947 */ /* 0x000fea000383ffff */
.L_x_133:
[----:B0-----:R0:W1:Y:S02]  /*7e30*/  SYNCS.PHASECHK.TRANS64.TRYWAIT P0, [R7+URZ], R4 ;  /* 0x00000004070075a7 */ /* 0x001064000800017f */
[----:B-1----:R-:W-:Y:S05]  /*7e40*/  @!P0 NANOSLEEP.SYNCS 0x989680 ;  /* 0x009896800000895d */ /* 0x002fea0003900000 */
[----:B------:R-:W1:Y:S02]  /*7e50*/  @!P0 SYNCS.PHASECHK.TRANS64 P0, [R7+URZ], R4 ;  /* 0x00000004070085a7 */ /* 0x000e64000800007f */
[----:B-1----:R-:W-:Y:S05]  /*7e60*/  @!P0 BRA `(.L_x_133) ;  /* 0xfffffffc00f08947 */ /* 0x002fea000383ffff */
[----:B------:R-:W-:Y:S05]  /*7e70*/  BRA `(.L_x_198) ;  /* 0xffffffe0000c7947 */ /* 0x000fea000383ffff */
.L_x_134:
[----:B0-----:R0:W1:Y:S02]  /*7e80*/  SYNCS.PHASECHK.TRANS64.TRYWAIT P0, [R6+URZ], R3 ;  /* 0x00000003060075a7 */ /* 0x001064000800017f */
[----:B-1----:R-:W-:Y:S05]  /*7e90*/  @!P0 NANOSLEEP.SYNCS 0x989680 ;  /* 0x009896800000895d */ /* 0x002fea0003900000 */
[----:B------:R-:W1:Y:S02]  /*7ea0*/  @!P0 SYNCS.PHASECHK.TRANS64 P0, [R6+URZ], R3 ;  /* 0x00000003060085a7 */ /* 0x000e64000800007f */
[----:B-1----:R-:W-:Y:S05]  /*7eb0*/  @!P0 BRA `(.L_x_134) ;  /* 0xfffffffc00f08947 */ /* 0x002fea000383ffff */
[----:B------:R-:W-:Y:S05]  /*7ec0*/  BRA `(.L_x_199) ;  /* 0xffffffe0001c7947 */ /* 0x000fea000383ffff */
.L_x_135:
[----:B0-----:R0:W1:Y:S02]  /*7ed0*/  SYNCS.PHASECHK.TRANS64.TRYWAIT P0, [R7+URZ], R4 ;  /* 0x00000004070075a7 */ /* 0x001064000800017f */
[----:B-1----:R-:W-:Y:S05]  /*7ee0*/  @!P0 NANOSLEEP.SYNCS 0x989680 ;  /* 0x009896800000895d */ /* 0x002fea0003900000 */
[----:B------:R-:W1:Y:S02]  /*7ef0*/  @!P0 SYNCS.PHASECHK.TRANS64 P0, [R7+URZ], R4 ;  /* 0x00000004070085a7 */ /* 0x000e64000800007f */
[----:B-1----:R-:W-:Y:S05]  /*7f00*/  @!P0 BRA `(.L_x_135) ;  /* 0xfffffffc00f08947 */ /* 0x002fea000383ffff */
[----:B------:R-:W-:Y:S05]  /*7f10*/  BRA `(.L_x_200) ;  /* 0xffffffe0002c7947 */ /* 0x000fea000383ffff */
.L_x_136:
[----:B0-----:R0:W1:Y:S02]  /*7f20*/  SYNCS.PHASECHK.TRANS64.TRYWAIT P0, [R6+URZ], R3 ;  /* 0x00000003060075a7 */ /* 0x001064000800017f */
[----:B-1----:R-:W-:Y:S05]  /*7f30*/  @!P0 NANOSLEEP.SYNCS 0x989680 ;  /* 0x009896800000895d */ /* 0x002fea0003900000 */
[----:B------:R-:W1:Y:S02]  /*7f40*/  @!P0 SYNCS.PHASECHK.TRANS64 P0, [R6+URZ], R3 ;  /* 0x00000003060085a7 */ /* 0x000e64000800007f */
[----:B-1----:R-:W-:Y:S05]  /*7f50*/  @!P0 BRA `(.L_x_136) ;  /* 0xfffffffc00f08947 */ /* 0x002fea000383ffff */
[----:B------:R-:W-:Y:S05]  /*7f60*/  BRA `(.L_x_201) ;  /* 0xffffffe0003c7947 */ /* 0x000fea000383ffff */
.L_x_137:
[----:B0-----:R0:W1:Y:S02]  /*7f70*/  SYNCS.PHASECHK.TRANS64.TRYWAIT P0, [R7+URZ], R4 ;  /* 0x00000004070075a7 */ /* 0x001064000800017f */
[----:B-1----:R-:W-:Y:S05]  /*7f80*/  @!P0 NANOSLEEP.SYNCS 0x989680 ;  /* 0x009896800000895d */ /* 0x002fea0003900000 */
[----:B------:R-:W1:Y:S02]  /*7f90*/  @!P0 SYNCS.PHASECHK.TRANS64 P0, [R7+URZ], R4 ;  /* 0x00000004070085a7 */ /* 0x000e64000800007f */
[----:B-1----:R-:W-:Y:S05]  /*7fa0*/  @!P0 BRA `(.L_x_137) ;  /* 0xfffffffc00f08947 */ /* 0x002fea000383ffff */
[----:B------:R-:W-:Y:S05]  /*7fb0*/  BRA `(.L_x_202) ;  /* 0xffffffe0004c7947 */ /* 0x000fea000383ffff */
.L_x_138:
[----:B0-----:R0:W1:Y:S02]  /*7fc0*/  SYNCS.PHASECHK.TRANS64.TRYWAIT P0, [R6+URZ], R3 ;  /* 0x00000003060075a7 */ /* 0x001064000800017f */
[----:B-1----:R-:W-:Y:S05]  /*7fd0*/  @!P0 NANOSLEEP.SYNCS 0x989680 ;  /* 0x009896800000895d */ /* 0x002fea0003900000 */
[----:B------:R-:W1:Y:S02]  /*7fe0*/  @!P0 SYNCS.PHASECHK.TRANS64 P0, [R6+URZ], R3 ;  /* 0x00000003060085a7 */ /* 0x000e64000800007f */
[----:B-1----:R-:W-:Y:S05]  /*7ff0*/  @!P0 BRA `(.L_x_138) ;  /* 0xfffffffc00f08947 */ /* 0x002fea000383ffff */
[----:B------:R-:W-:Y:S05]  /*8000*/  BRA `(.L_x_203) ;  /* 0xffffffe0005c7947 */ /* 0x000fea000383ffff */
.L_x_139:
[----:B0-----:R0:W1:Y:S02]  /*8010*/  SYNCS.PHASECHK.TRANS64.TRYWAIT P0, [R7+URZ], R4 ;  /* 0x00000004070075a7 */ /* 0x001064000800017f */
[----:B-1----:R-:W-:Y:S05]  /*8020*/  @!P0 NANOSLEEP.SYNCS 0x989680 ;  /* 0x009896800000895d */ /* 0x002fea0003900000 */
[----:B------:R-:W1:Y:S02]  /*8030*/  @!P0 SYNCS.PHASECHK.TRANS64 P0, [R7+URZ], R4 ;  /* 0x00000004070085a7 */ /* 0x000e64000800007f */
[----:B-1----:R-:W-:Y:S05]  /*8040*/  @!P0 BRA `(.L_x_139) ;  /* 0xfffffffc00f08947 */ /* 0x002fea000383ffff */
[----:B------:R-:W-:Y:S05]  /*8050*/  BRA `(.L_x_204) ;  /* 0xffffffe0006c7947 */ /* 0x000fea000383ffff */
.L_x_140:
[----:B0-----:R0:W1:Y:S02]  /*8060*/  SYNCS.PHASECHK.TRANS64.TRYWAIT P0, [R6+URZ], R3 ;  /* 0x00000003060075a7 */ /* 0x001064000800017f */
[----:B-1----:R-:W-:Y:S05]  /*8070*/  @!P0 NANOSLEEP.SYNCS 0x989680 ;  /* 0x009896800000895d */ /* 0x002fea0003900000 */
[----:B------:R-:W1:Y:S02]  /*8080*/  @!P0 SYNCS.PHASECHK.TRANS64 P0, [R6+URZ], R3 ;  /* 0x00000003060085a7 */ /* 0x000e64000800007f */
[----:B-1----:R-:W-:Y:S05]  /*8090*/  @!P0 BRA `(.L_x_140) ;  /* 0xfffffffc00f08947 */ /* 0x002fea000383ffff */
[----:B------:R-:W-:Y:S05]  /*80a0*/  BRA `(.L_x_205) ;  /* 0xffffffe0007c7947 */ /* 0x000fea000383ffff */
.L_x_141:
[----:B0-----:R0:W1:Y:S02]  /*80b0*/  SYNCS.PHASECHK.TRANS64.TRYWAIT P0, [R7+URZ], R4 ;  /* 0x00000004070075a7 */ /* 0x001064000800017f */
[----:B-1----:R-:W-:Y:S05]  /*80c0*/  @!P0 NANOSLEEP.SYNCS 0x989680 ;  /* 0x009896800000895d */ /* 0x002fea0003900000 */
[----:B------:R-:W1:Y:S02]  /*80d0*/  @!P0 SYNCS.PHASECHK.TRANS64 P0, [R7+URZ], R4 ;  /* 0x00000004070085a7 */ /* 0x000e64000800007f */
[----:B-1----:R-:W-:Y:S05]  /*80e0*/  @!P0 BRA `(.L_x_141) ;  /* 0xfffffffc00f08947 */ /* 0x002fea000383ffff */
[----:B------:R-:W-:Y:S05]  /*80f0*/  BRA `(.L_x_206) ;  /* 0xffffffe0008c7947 */ /* 0x000fea000383ffff */
.L_x_142:
[----:B0-----:R0:W1:Y:S02]  /*8100*/  SYNCS.PHASECHK.TRANS64.TRYWAIT P0, [R6+URZ], R3 ;  /* 0x00000003060075a7 */ /* 0x001064000800017f */
[----:B-1----:R-:W-:Y:S05]  /*8110*/  @!P0 NANOSLEEP.SYNCS 0x989680 ;  /* 0x009896800000895d */ /* 0x002fea0003900000 */
[----:B------:R-:W1:Y:S02]  /*8120*/  @!P0 SYNCS.PHASECHK.TRANS64 P0, [R6+URZ], R3 ;  /* 0x00000003060085a7 */ /* 0x000e64000800007f */
[----:B-1----:R-:W-:Y:S05]  /*8130*/  @!P0 BRA `(.L_x_142) ;  /* 0xfffffffc00f08947 */ /* 0x002fea000383ffff */
[----:B------:R-:W-:Y:S05]  /*8140*/  BRA `(.L_x_207) ;  /* 0xffffffe0009c7947 */ /* 0x000fea000383ffff */
.L_x_143:
[----:B0-----:R0:W1:Y:S02]  /*8150*/  SYNCS.PHASECHK.TRANS64.TRYWAIT P0, [R7+URZ], R4 ;  /* 0x00000004070075a7 */ /* 0x001064000800017f */
[----:B-1----:R-:W-:Y:S05]  /*8160*/  @!P0 NANOSLEEP.SYNCS 0x989680 ;  /* 0x009896800000895d */ /* 0x002fea0003900000 */
[----:B------:R-:W1:Y:S02]  /*8170*/  @!P0 SYNCS.PHASECHK.TRANS64 P0, [R7+URZ], R4 ;  /* 0x00000004070085a7 */ /* 0x000e64000800007f */
[----:B-1----:R-:W-:Y:S05]  /*8180*/  @!P0 BRA `(.L_x_143) ;  /* 0xfffffffc00f08947 */ /* 0x002fea000383ffff */
[----:B------:R-:W-:Y:S05]  /*8190*/  BRA `(.L_x_208) ;  /* 0xffffffe000ac7947 */ /* 0x000fea000383ffff */
.L_x_144:
[----:B0-----:R0:W1:Y:S02]  /*81a0*/  SYNCS.PHASECHK.TRANS64.TRYWAIT P0, [R6+URZ], R3 ;  /* 0x00000003060075a7 */ /* 0x001064000800017f */
[----:B-1----:R-:W-:Y:S05]  /*81b0*/  @!P0 NANOSLEEP.SYNCS 0x989680 ;  /* 0x009896800000895d */ /* 0x002fea0003900000 */
[----:B------:R-:W1:Y:S02]  /*81c0*/  @!P0 SYNCS.PHASECHK.TRANS64 P0, [R6+URZ], R3 ;  /* 0x00000003060085a7 */ /* 0x000e64000800007f */
[----:B-1----:R-:W-:Y:S05]  /*81d0*/  @!P0 BRA `(.L_x_144) ;  /* 0xfffffffc00f08947 */ /* 0x002fea000383ffff */
[----:B------:R-:W-:Y:S05]  /*81e0*/  BRA `(.L_x_209) ;  /* 0xffffffe000bc7947 */ /* 0x000fea000383ffff */
.L_x_145:
[----:B0-----:R0:W1:Y:S02]  /*81f0*/  SYNCS.PHASECHK.TRANS64.TRYWAIT P0, [R7+URZ], R4 ;  /* 0x00000004070075a7 */ /* 0x001064000800017f */
[----:B-1----:R-:W-:Y:S05]  /*8200*/  @!P0 NANOSLEEP.SYNCS 0x989680 ;  /* 0x009896800000895d */ /* 0x002fea0003900000 */
[----:B------:R-:W1:Y:S02]  /*8210*/  @!P0 SYNCS.PHASECHK.TRANS64 P0, [R7+URZ], R4 ;  /* 0x00000004070085a7 */ /* 0x000e64000800007f */
[----:B-1----:R-:W-:Y:S05]  /*8220*/  @!P0 BRA `(.L_x_145) ;  /* 0xfffffffc00f08947 */ /* 0x002fea000383ffff */
[----:B------:R-:W-:Y:S05]  /*8230*/  BRA `(.L_x_210) ;  /* 0xffffffe000cc7947 */ /* 0x000fea000383ffff */
.L_x_146:
[----:B0-----:R0:W1:Y:S02]  /*8240*/  SYNCS.PHASECHK.TRANS64.TRYWAIT P0, [R6+URZ], R3 ;  /* 0x00000003060075a7 */ /* 0x001064000800017f */
[----:B-1----:R-:W-:Y:S05]  /*8250*/  @!P0 NANOSLEEP.SYNCS 0x989680 ;  /* 0x009896800000895d */ /* 0x002fea0003900000 */
[----:B------:R-:W1:Y:S02]  /*8260*/  @!P0 SYNCS.PHASECHK.TRANS64 P0, [R6+URZ], R3 ;  /* 0x00000003060085a7 */ /* 0x000e64000800007f */
[----:B-1----:R-:W-:Y:S05]  /*8270*/  @!P0 BRA `(.L_x_146) ;  /* 0xfffffffc00f08947 */ /* 0x002fea000383ffff */
[----:B------:R-:W-:Y:S05]  /*8280*/  BRA `(.L_x_211) ;  /* 0xffffffe000dc7947 */ /* 0x000fea000383ffff */
.L_x_147:
[----:B0-----:R0:W1:Y:S02]  /*8290*/  SYNCS.PHASECHK.TRANS64.TRYWAIT P0, [R7+URZ], R4 ;  /* 0x00000004070075a7 */ /* 0x001064000800017f */
[----:B-1----:R-:W-:Y:S05]  /*82a0*/  @!P0 NANOSLEEP.SYNCS 0x989680 ;  /* 0x009896800000895d */ /* 0x002fea0003900000 */
[----:B------:R-:W1:Y:S02]  /*82b0*/  @!P0 SYNCS.PHASECHK.TRANS64 P0, [R7+URZ], R4 ;  /* 0x00000004070085a7 */ /* 0x000e64000800007f */
[----:B-1----:R-:W-:Y:S05]  /*82c0*/  @!P0 BRA `(.L_x_147) ;  /* 0xfffffffc00f08947 */ /* 0x002fea000383ffff */
[----:B------:R-:W-:Y:S05]  /*82d0*/  BRA `(.L_x_212) ;  /* 0xffffffe000ec7947 */ /* 0x000fea000383ffff */
.L_x_148:
[----:B0-----:R0:W1:Y:S02]  /*82e0*/  SYNCS.PHASECHK.TRANS64.TRYWAIT P0, [R6+URZ], R3 ;  /* 0x00000003060075a7 */ /* 0x001064000800017f */
[----:B-1----:R-:W-:Y:S05]  /*82f0*/  @!P0 NANOSLEEP.SYNCS 0x989680 ;  /* 0x009896800000895d */ /* 0x002fea0003900000 */
[----:B------:R-:W1:Y:S02]  /*8300*/  @!P0 SYNCS.PHASECHK.TRANS64 P0, [R6+URZ], R3 ;  /* 0x00000003060085a7 */ /* 0x000e64000800007f */
[----:B-1----:R-:W-:Y:S05]  /*8310*/  @!P0 BRA `(.L_x_148) ;  /* 0xfffffffc00f08947 */ /* 0x002fea000383ffff */
[----:B------:R-:W-:Y:S05]  /*8320*/  BRA `(.L_x_213) ;  /* 0xffffffe000fc7947 */ /* 0x000fea000383ffff */
.L_x_149:
[----:B0-----:R0:W1:Y:S02]  /*8330*/  SYNCS.PHASECHK.TRANS64.TRYWAIT P0, [R7+URZ], R4 ;  /* 0x00000004070075a7 */ /* 0x001064000800017f */
[----:B-1----:R-:W-:Y:S05]  /*8340*/  @!P0 NANOSLEEP.SYNCS 0x989680 ;  /* 0x009896800000895d */ /* 0x002fea0003900000 */
[----:B------:R-:W1:Y:S02]  /*8350*/  @!P0 SYNCS.PHASECHK.TRANS64 P0, [R7+URZ], R4 ;  /* 0x00000004070085a7 */ /* 0x000e64000800007f */
[----:B-1----:R-:W-:Y:S05]  /*8360*/  @!P0 BRA `(.L_x_149) ;  /* 0xfffffffc00f08947 */ /* 0x002fea000383ffff */
[----:B------:R-:W-:Y:S05]  /*8370*/  BRA `(.L_x_214) ;  /* 0xffffffe4000c7947 */ /* 0x000fea000383ffff */
.L_x_150:
[----:B0-----:R0:W1:Y:S02]  /*8380*/  SYNCS.PHASECHK.TRANS64.TRYWAIT P0, [R6+URZ], R3 ;  /* 0x00000003060075a7 */ /* 0x001064000800017f */
[----:B-1----:R-:W-:Y:S05]  /*8390*/  @!P0 NANOSLEEP.SYNCS 0x989680 ;  /* 0x009896800000895d */ /* 0x002fea0003900000 */
[----:B------:R-:W1:Y:S02]  /*83a0*/  @!P0 SYNCS.PHASECHK.TRANS64 P0, [R6+URZ], R3 ;  /* 0x00000003060085a7 */ /* 0x000e64000800007f */
[----:B-1----:R-:W-:Y:S05]  /*83b0*/  @!P0 BRA `(.L_x_150) ;  /* 0xfffffffc00f08947 */ /* 0x002fea000383ffff */
[----:B------:R-:W-:Y:S05]  /*83c0*/  BRA `(.L_x_215) ;  /* 0xffffffe4001c7947 */ /* 0x000fea000383ffff */
.L_x_151:
[----:B0-----:R0:W1:Y:S02]  /*83d0*/  SYNCS.PHASECHK.TRANS64.TRYWAIT P0, [R7+URZ], R4 ;  /* 0x00000004070075a7 */ /* 0x001064000800017f */
[----:B-1----:R-:W-:Y:S05]  /*83e0*/  @!P0 NANOSLEEP.SYNCS 0x989680 ;  /* 0x009896800000895d */ /* 0x002fea0003900000 */
[----:B------:R-:W1:Y:S02]  /*83f0*/  @!P0 SYNCS.PHASECHK.TRANS64 P0, [R7+URZ], R4 ;  /* 0x00000004070085a7 */ /* 0x000e64000800007f */
[----:B-1----:R-:W-:Y:S05]  /*8400*/  @!P0 BRA `(.L_x_151) ;  /* 0xfffffffc00f08947 */ /* 0x002fea000383ffff */
[----:B------:R-:W-:Y:S05]  /*8410*/  BRA `(.L_x_216) ;  /* 0xffffffe4002c7947 */ /* 0x000fea000383ffff */
.L_x_152:
[----:B0-----:R0:W1:Y:S02]  /*8420*/  SYNCS.PHASECHK.TRANS64.TRYWAIT P0, [R6+URZ], R3 ;  /* 0x00000003060075a7 */ /* 0x001064000800017f */
[----:B-1----:R-:W-:Y:S05]  /*8430*/  @!P0 NANOSLEEP.SYNCS 0x989680 ;  /* 0x009896800000895d */ /* 0x002fea0003900000 */
[----:B------:R-:W1:Y:S02]  /*8440*/  @!P0 SYNCS.PHASECHK.TRANS64 P0, [R6+URZ], R3 ;  /* 0x00000003060085a7 */ /* 0x000e64000800007f */
[----:B-1----:R-:W-:Y:S05]  /*8450*/  @!P0 BRA `(.L_x_152) ;  /* 0xfffffffc00f08947 */ /* 0x002fea000383ffff */
[----:B------:R-:W-:Y:S05]  /*8460*/  BRA `(.L_x_217) ;  /* 0xffffffe4003c7947 */ /* 0x000fea000383ffff */
.L_x_153:
[----:B0-----:R0:W1:Y:S02]  /*8470*/  SYNCS.PHASECHK.TRANS64.TRYWAIT P0, [R7+URZ], R4 ;  /* 0x00000004070075a7 */ /* 0x001064000800017f */
[----:B-1----:R-:W-:Y:S05]  /*8480*/  @!P0 NANOSLEEP.SYNCS 0x989680 ;  /* 0x009896800000895d */ /* 0x002fea0003900000 */
[----:B------:R-:W1:Y:S02]  /*8490*/  @!P0 SYNCS.PHASECHK.TRANS64 P0, [R7+URZ], R4 ;  /* 0x00000004070085a7 */ /* 0x000e64000800007f */
[----:B-1----:R-:W-:Y:S05]  /*84a0*/  @!P0 BRA `(.L_x_153) ;  /* 0xfffffffc00f08947 */ /* 0x002fea000383ffff */
[----:B------:R-:W-:Y:S05]  /*84b0*/  BRA `(.L_x_218) ;  /* 0xffffffe4004c7947 */ /* 0x000fea000383ffff */
.L_x_154:
[----:B0-----:R0:W1:Y:S02]  /*84c0*/  SYNCS.PHASECHK.TRANS64.TRYWAIT P0, [R6+URZ], R3 ;  /* 0x00000003060075a7 */ /* 0x001064000800017f */
[----:B-1----:R-:W-:Y:S05]  /*84d0*/  @!P0 NANOSLEEP.SYNCS 0x989680 ;  /* 0x009896800000895d */ /* 0x002fea0003900000 */
[----:B------:R-:W1:Y:S02]  /*84e0*/  @!P0 SYNCS.PHASECHK.TRANS64 P0, [R6+URZ], R3 ;  /* 0x00000003060085a7 */ /* 0x000e64000800007f */
[----:B-1----:R-:W-:Y:S05]  /*84f0*/  @!P0 BRA `(.L_x_154) ;  /* 0xfffffffc00f08947 */ /* 0x002fea000383ffff */
[----:B------:R-:W-:Y:S05]  /*8500*/  BRA `(.L_x_219) ;  /* 0xffffffe4005c7947 */ /* 0x000fea000383ffff */
.L_x_155:
[----:B0-----:R0:W1:Y:S02]  /*8510*/  SYNCS.PHASECHK.TRANS64.TRYWAIT P0, [R7+URZ], R4 ;  /* 0x00000004070075a7 */ /* 0x001064000800017f */
[----:B-1----:R-:W-:Y:S05]  /*8520*/  @!P0 NANOSLEEP.SYNCS 0x989680 ;  /* 0x009896800000895d */ /* 0x002fea0003900000 */
[----:B------:R-:W1:Y:S02]  /*8530*/  @!P0 SYNCS.PHASECHK.TRANS64 P0, [R7+URZ], R4 ;  /* 0x00000004070085a7 */ /* 0x000e64000800007f */
[----:B-1----:R-:W-:Y:S05]  /*8540*/  @!P0 BRA `(.L_x_155) ;  /* 0xfffffffc00f08947 */ /* 0x002fea000383ffff */
[----:B------:R-:W-:Y:S05]  /*8550*/  BRA `(.L_x_220) ;  /* 0xffffffe4006c7947 */ /* 0x000fea000383ffff */
.L_x_156:
[----:B0-----:R0:W1:Y:S02]  /*8560*/  SYNCS.PHASECHK.TRANS64.TRYWAIT P0, [R6+URZ], R3 ;  /* 0x00000003060075a7 */ /* 0x001064000800017f */
[----:B-1----:R-:W-:Y:S05]  /*8570*/  @!P0 NANOSLEEP.SYNCS 0x989680 ;  /* 0x009896800000895d */ /* 0x002fea0003900000 */
[----:B------:R-:W1:Y:S02]  /*8580*/  @!P0 SYNCS.PHASECHK.TRANS64 P0, [R6+URZ], R3 ;  /* 0x00000003060085a7 */ /* 0x000e64000800007f */
[----:B-1----:R-:W-:Y:S05]  /*8590*/  @!P0 BRA `(.L_x_156) ;  /* 0xfffffffc00f08947 */ /* 0x002fea000383ffff */
[----:B------:R-:W-:Y:S05]  /*85a0*/  BRA `(.L_x_221) ;  /* 0xffffffe4007c7947 */ /* 0x000fea000383ffff */
.L_x_157:
[----:B0-----:R0:W1:Y:S02]  /*85b0*/  SYNCS.PHASECHK.TRANS64.TRYWAIT P0, [R7+URZ], R4 ;  /* 0x00000004070075a7 */ /* 0x001064000800017f */
[----:B-1----:R-:W-:Y:S05]  /*85c0*/  @!P0 NANOSLEEP.SYNCS 0x989680 ;  /* 0x009896800000895d */ /* 0x002fea0003900000 */
[----:B------:R-:W1:Y:S02]  /*85d0*/  @!P0 SYNCS.PHASECHK.TRANS64 P0, [R7+URZ], R4 ;  /* 0x00000004070085a7 */ /* 0x000e64000800007f */
[----:B-1----:R-:W-:Y:S05]  /*85e0*/  @!P0 BRA `(.L_x_157) ;  /* 0xfffffffc00f08947 */ /* 0x002fea000383ffff */
[----:B------:R-:W-:Y:S05]  /*85f0*/  BRA `(.L_x_222) ;  /* 0xffffffe4008c7947 */ /* 0x000fea000383ffff */
.L_x_158:
[----:B0-----:R0:W1:Y:S02]  /*8600*/  SYNCS.PHASECHK.TRANS64.TRYWAIT P0, [R6+URZ], R3 ;  /* 0x00000003060075a7 */ /* 0x001064000800017f */
[----:B-1----:R-:W-:Y:S05]  /*8610*/  @!P0 NANOSLEEP.SYNCS 0x989680 ;  /* 0x009896800000895d */ /* 0x002fea0003900000 */
[----:B------:R-:W1:Y:S02]  /*8620*/  @!P0 SYNCS.PHASECHK.TRANS64 P0, [R6+URZ], R3 ;  /* 0x00000003060085a7 */ /* 0x000e64000800007f */
[----:B-1----:R-:W-:Y:S05]  /*8630*/  @!P0 BRA `(.L_x_158) ;  /* 0xfffffffc00f08947 */ /* 0x002fea000383ffff */
[----:B------:R-:W-:Y:S05]  /*8640*/  BRA `(.L_x_223) ;  /* 0xffffffe4009c7947 */ /* 0x000fea000383ffff */
.L_x_159:
[----:B0-----:R0:W1:Y:S02]  /*8650*/  SYNCS.PHASECHK.TRANS64.TRYWAIT P0, [R7+URZ], R4 ;  /* 0x00000004070075a7 */ /* 0x001064000800017f */
[----:B-1----:R-:W-:Y:S05]  /*8660*/  @!P0 NANOSLEEP.SYNCS 0x989680 ;  /* 0x009896800000895d */ /* 0x002fea0003900000 */
[----:B------:R-:W1:Y:S02]  /*8670*/  @!P0 SYNCS.PHASECHK.TRANS64 P0, [R7+URZ], R4 ;  /* 0x00000004070085a7 */ /* 0x000e64000800007f */
[----:B-1----:R-:W-:Y:S05]  /*8680*/  @!P0 BRA `(.L_x_159) ;  /* 0xfffffffc00f08947 */ /* 0x002fea000383ffff */
[----:B------:R-:W-:Y:S05]  /*8690*/  BRA `(.L_x_224) ;  /* 0xffffffe400ac7947 */ /* 0x000fea000383ffff */
.L_x_160:
[----:B0-----:R0:W1:Y:S02]  /*86a0*/  SYNCS.PHASECHK.TRANS64.TRYWAIT P0, [R6+URZ], R3 ;  /* 0x00000003060075a7 */ /* 0x001064000800017f */
[----:B-1----:R-:W-:Y:S05]  /*86b0*/  @!P0 NANOSLEEP.SYNCS 0x989680 ;  /* 0x009896800000895d */ /* 0x002fea0003900000 */
[----:B------:R-:W1:Y:S02]  /*86c0*/  @!P0 SYNCS.PHASECHK.TRANS64 P0, [R6+URZ], R3 ;  /* 0x00000003060085a7 */ /* 0x000e64000800007f */
[----:B-1----:R-:W-:Y:S05]  /*86d0*/  @!P0 BRA `(.L_x_160) ;  /* 0xfffffffc00f08947 */ /* 0x002fea000383ffff */
[----:B------:R-:W-:Y:S05]  /*86e0*/  BRA `(.L_x_225) ;  /* 0xffffffe400bc7947 */ /* 0x000fea000383ffff */
.L_x_161:
[----:B0-----:R0:W1:Y:S02]  /*86f0*/  SYNCS.PHASECHK.TRANS64.TRYWAIT P0, [R7+URZ], R4 ;  /* 0x00000004070075a7 */ /* 0x001064000800017f */
[----:B-1----:R-:W-:Y:S05]  /*8700*/  @!P0 NANOSLEEP.SYNCS 0x989680 ;  /* 0x009896800000895d */ /* 0x002fea0003900000 */
[----:B------:R-:W1:Y:S02]  /*8710*/  @!P0 SYNCS.PHASECHK.TRANS64 P0, [R7+URZ], R4 ;  /* 0x00000004070085a7 */ /* 0x000e64000800007f */
[----:B-1----:R-:W-:Y:S05]  /*8720*/  @!P0 BRA `(.L_x_161) ;  /* 0xfffffffc00f08947 */ /* 0x002fea000383ffff */
[----:B------:R-:W-:Y:S05]  /*8730*/  BRA `(.L_x_226) ;  /* 0xffffffe400cc7947 */ /* 0x000fea000383ffff */
.L_x_162:
[----:B0-----:R0:W1:Y:S02]  /*8740*/  SYNCS.PHASECHK.TRANS64.TRYWAIT P0, [R6+URZ], R3 ;  /* 0x00000003060075a7 */ /* 0x001064000800017f */
[----:B-1----:R-:W-:Y:S05]  /*8750*/  @!P0 NANOSLEEP.SYNCS 0x989680 ;  /* 0x009896800000895d */ /* 0x002fea0003900000 */
[----:B------:R-:W1:Y:S02]  /*8760*/  @!P0 SYNCS.PHASECHK.TRANS64 P0, [R6+URZ], R3 ;  /* 0x00000003060085a7 */ /* 0x000e64000800007f */
[----:B-1----:R-:W-:Y:S05]  /*8770*/  @!P0 BRA `(.L_x_162) ;  /* 0xfffffffc00f08947 */ /* 0x002fea000383ffff */
[----:B------:R-:W-:Y:S05]  /*8780*/  BRA `(.L_x_227) ;  /* 0xffffffe400dc7947 */ /* 0x000fea000383ffff */
.L_x_163:
[----:B0-----:R0:W1:Y:S02]  /*8790*/  SYNCS.PHASECHK.TRANS64.TRYWAIT P0, [R7+URZ], R4 ;  /* 0x00000004070075a7 */ /* 0x001064000800017f */
[----:B-1----:R-:W-:Y:S05]  /*87a0*/  @!P0 NANOSLEEP.SYNCS 0x989680 ;  /* 0x009896800000895d */ /* 0x002fea0003900000 */
[----:B------:R-:W1:Y:S02]  /*87b0*/  @!P0 SYNCS.PHASECHK.TRANS64 P0, [R7+URZ], R4 ;  /* 0x00000004070085a7 */ /* 0x000e64000800007f */
[----:B-1----:R-:W-:Y:S05]  /*87c0*/  @!P0 BRA `(.L_x_163) ;  /* 0xfffffffc00f08947 */ /* 0x002fea000383ffff */
[----:B------:R-:W-:Y:S05]  /*87d0*/  BRA `(.L_x_228) ;  /* 0xffffffe400ec7947 */ /* 0x000fea000383ffff */
.L_x_164:
[----:B0-----:R0:W1:Y:S02]  /*87e0*/  SYNCS.PHASECHK.TRANS64.TRYWAIT P0, [R6+URZ], R3 ;  /* 0x00000003060075a7 */ /* 0x001064000800017f */
[----:B-1----:R-:W-:Y:S05]  /*87f0*/  @!P0 NANOSLEEP.SYNCS 0x989680 ;  /* 0x009896800000895d */ /* 0x002fea0003900000 */
[----:B------:R-:W1:Y:S02]  /*8800*/  @!P0 SYNCS.PHASECHK.TRANS64 P0, [R6+URZ], R3 ;  /* 0x00000003060085a7 */ /* 0x000e64000800007f */
[----:B-1----:R-:W-:Y:S05]  /*8810*/  @!P0 BRA `(.L_x_164) ;  /* 0xfffffffc00f08947 */ /* 0x002fea000383ffff */
[----:B------:R-:W-:Y:S05]  /*8820*/  BRA `(.L_x_229) ;  /* 0xffffffe400fc7947 */ /* 0x000fea000383ffff */
.L_x_165:
[----:B0-----:R0:W1:Y:S02]  /*8830*/  SYNCS.PHASECHK.TRANS64.TRYWAIT P0, [R7+URZ], R4 ;  /* 0x00000004070075a7 */ /* 0x001064000800017f */
[----:B-1----:R-:W-:Y:S05]  /*8840*/  @!P0 NANOSLEEP.SYNCS 0x989680 ;  /* 0x009896800000895d */ /* 0x002fea0003900000 */
[----:B------:R-:W1:Y:S02]  /*8850*/  @!P0 SYNCS.PHASECHK.TRANS64 P0, [R7+URZ], R4 ;  /* 0x00000004070085a7 */ /* 0x000e64000800007f */
[----:B-1----:R-:W-:Y:S05]  /*8860*/  @!P0 BRA `(.L_x_165) ;  /* 0xfffffffc00f08947 */ /* 0x002fea000383ffff */
[----:B------:R-:W-:Y:S05]  /*8870*/  BRA `(.L_x_230) ;  /* 0xffffffe8000c7947 */ /* 0x000fea000383ffff */
.L_x_166:
[----:B0-----:R0:W1:Y:S02]  /*8880*/  SYNCS.PHASECHK.TRANS64.TRYWAIT P0, [R6+URZ], R3 ;  /* 0x00000003060075a7 */ /* 0x001064000800017f */
[----:B-1----:R-:W-:Y:S05]  /*8890*/  @!P0 NANOSLEEP.SYNCS 0x989680 ;  /* 0x009896800000895d */ /* 0x002fea0003900000 */
[----:B------:R-:W1:Y:S02]  /*88a0*/  @!P0 SYNCS.PHASECHK.TRANS64 P0, [R6+URZ], R3 ;  /* 0x00000003060085a7 */ /* 0x000e64000800007f */
[----:B-1----:R-:W-:Y:S05]  /*88b0*/  @!P0 BRA `(.L_x_166) ;  /* 0xfffffffc00f08947 */ /* 0x002fea000383ffff */
[----:B------:R-:W-:Y:S05]  /*88c0*/  BRA `(.L_x_231) ;  /* 0xffffffe8001c7947 */ /* 0x000fea000383ffff */
.L_x_167:
[----:B0-----:R0:W1:Y:S02]  /*88d0*/  SYNCS.PHASECHK.TRANS64.TRYWAIT P0, [R7+URZ], R4 ;  /* 0x00000004070075a7 */ /* 0x001064000800017f */
[----:B-1----:R-:W-:Y:S05]  /*88e0*/  @!P0 NANOSLEEP.SYNCS 0x989680 ;  /* 0x009896800000895d */ /* 0x002fea0003900000 */
[----:B------:R-:W1:Y:S02]  /*88f0*/  @!P0 SYNCS.PHASECHK.TRANS64 P0, [R7+URZ], R4 ;  /* 0x00000004070085a7 */ /* 0x000e64000800007f */
[----:B-1----:R-:W-:Y:S05]  /*8900*/  @!P0 BRA `(.L_x_167) ;  /* 0xfffffffc00f08947 */ /* 0x002fea000383ffff */
[----:B------:R-:W-:Y:S05]  /*8910*/  BRA `(.L_x_232) ;  /* 0xffffffe8002c7947 */ /* 0x000fea000383ffff */
.L_x_168:
[----:B0-----:R0:W1:Y:S02]  /*8920*/  SYNCS.PHASECHK.TRANS64.TRYWAIT P0, [R6+URZ], R3 ;  /* 0x00000003060075a7 */ /* 0x001064000800017f */
[----:B-1----:R-:W-:Y:S05]  /*8930*/  @!P0 NANOSLEEP.SYNCS 0x989680 ;  /* 0x009896800000895d */ /* 0x002fea0003900000 */
[----:B------:R-:W1:Y:S02]  /*8940*/  @!P0 SYNCS.PHASECHK.TRANS64 P0, [R6+URZ], R3 ;  /* 0x00000003060085a7 */ /* 0x000e64000800007f */
[----:B-1----:R-:W-:Y:S05]  /*8950*/  @!P0 BRA `(.L_x_168) ;  /* 0xfffffffc00f08947 */ /* 0x002fea000383ffff */
[----:B------:R-:W-:Y:S05]  /*8960*/  BRA `(.L_x_233) ;  /* 0xffffffe8003c7947 */ /* 0x000fea000383ffff */
.L_x_169:
[----:B0-----:R0:W1:Y:S02]  /*8970*/  SYNCS.PHASECHK.TRANS64.TRYWAIT P0, [R7+URZ], R4 ;  /* 0x00000004070075a7 */ /* 0x001064000800017f */
[----:B-1----:R-:W-:Y:S05]  /*8980*/  @!P0 NANOSLEEP.SYNCS 0x989680 ;  /* 0x009896800000895d */ /* 0x002fea0003900000 */
[----:B------:R-:W1:Y:S02]  /*8990*/  @!P0 SYNCS.PHASECHK.TRANS64 P0, [R7+URZ], R4 ;  /* 0x00000004070085a7 */ /* 0x000e64000800007f */
[----:B-1----:R-:W-:Y:S05]  /*89a0*/  @!P0 BRA `(.L_x_169) ;  /* 0xfffffffc00f08947 */ /* 0x002fea000383ffff */
[----:B------:R-:W-:Y:S05]  /*89b0*/  BRA `(.L_x_234) ;  /* 0xffffffe8004c7947 */ /* 0x000fea000383ffff */
.L_x_170:
[----:B0-----:R0:W1:Y:S02]  /*89c0*/  SYNCS.PHASECHK.TRANS64.TRYWAIT P0, [R6+URZ], R3 ;  /* 0x00000003060075a7 */ /* 0x001064000800017f */
[----:B-1----:R-:W-:Y:S05]  /*89d0*/  @!P0 NANOSLEEP.SYNCS 0x989680 ;  /* 0x009896800000895d */ /* 0x002fea0003900000 */
[----:B------:R-:W1:Y:S02]  /*89e0*/  @!P0 SYNCS.PHASECHK.TRANS64 P0, [R6+URZ], R3 ;  /* 0x00000003060085a7 */ /* 0x000e64000800007f */
[----:B-1----:R-:W-:Y:S05]  /*89f0*/  @!P0 BRA `(.L_x_170) ;  /* 0xfffffffc00f08947 */ /* 0x002fea000383ffff */
[----:B------:R-:W-:Y:S05]  /*8a00*/  BRA `(.L_x_235) ;  /* 0xffffffe8005c7947 */ /* 0x000fea000383ffff */
.L_x_171:
[----:B0-----:R0:W1:Y:S02]  /*8a10*/  SYNCS.PHASECHK.TRANS64.TRYWAIT P0, [R7+URZ], R4 ;  /* 0x00000004070075a7 */ /* 0x001064000800017f */
[----:B-1----:R-:W-:Y:S05]  /*8a20*/  @!P0 NANOSLEEP.SYNCS 0x989680 ;  /* 0x009896800000895d */ /* 0x002fea0003900000 */
[----:B------:R-:W1:Y:S02]  /*8a30*/  @!P0 SYNCS.PHASECHK.TRANS64 P0, [R7+URZ], R4 ;  /* 0x00000004070085a7 */ /* 0x000e64000800007f */
[----:B-1----:R-:W-:Y:S05]  /*8a40*/  @!P0 BRA `(.L_x_171) ;  /* 0xfffffffc00f08947 */ /* 0x002fea000383ffff */
[----:B------:R-:W-:Y:S05]  /*8a50*/  BRA `(.L_x_236) ;  /* 0xffffffe8006c7947 */ /* 0x000fea000383ffff */
.L_x_172:
[----:B0-----:R0:W1:Y:S02]  /*8a60*/  SYNCS.PHASECHK.TRANS64.TRYWAIT P0, [R6+URZ], R3 ;  /* 0x00000003060075a7 */ /* 0x001064000800017f */
[----:B-1----:R-:W-:Y:S05]  /*8a70*/  @!P0 NANOSLEEP.SYNCS 0x989680 ;  /* 0x009896800000895d */ /* 0x002fea0003900000 */
[----:B------:R-:W1:Y:S02]  /*8a80*/  @!P0 SYNCS.PHASECHK.TRANS64 P0, [R6+URZ], R3 ;  /* 0x00000003060085a7 */ /* 0x000e64000800007f */
[----:B-1----:R-:W-:Y:S05]  /*8a90*/  @!P0 BRA `(.L_x_172) ;  /* 0xfffffffc00f08947 */ /* 0x002fea000383ffff */
[----:B------:R-:W-:Y:S05]  /*8aa0*/  BRA `(.L_x_237) ;  /* 0xffffffe8007c7947 */ /* 0x000fea000383ffff */
.L_x_173:
[----:B0-----:R0:W1:Y:S02]  /*8ab0*/  SYNCS.PHASECHK.TRANS64.TRYWAIT P0, [R7+URZ], R4 ;  /* 0x00000004070075a7 */ /* 0x001064000800017f */
[----:B-1----:R-:W-:Y:S05]  /*8ac0*/  @!P0 NANOSLEEP.SYNCS 0x989680 ;  /* 0x009896800000895d */ /* 0x002fea0003900000 */
[----:B------:R-:W1:Y:S02]  /*8ad0*/  @!P0 SYNCS.PHASECHK.TRANS64 P0, [R7+URZ], R4 ;  /* 0x00000004070085a7 */ /* 0x000e64000800007f */
[----:B-1----:R-:W-:Y:S05]  /*8ae0*/  @!P0 BRA `(.L_x_173) ;  /* 0xfffffffc00f08947 */ /* 0x002fea000383ffff */
[----:B------:R-:W-:Y:S05]  /*8af0*/  BRA `(.L_x_238) ;  /* 0xffffffe8008c7947 */ /* 0x000fea000383ffff */
.L_x_174:
[----:B0-----:R0:W1:Y:S02]  /*8b00*/  SYNCS.PHASECHK.TRANS64.TRYWAIT P0, [R6+URZ], R3 ;  /* 0x00000003060075a7 */ /* 0x001064000800017f */
[----:B-1----:R-:W-:Y:S05]  /*8b10*/  @!P0 NANOSLEEP.SYNCS 0x989680 ;  /* 0x009896800000895d */ /* 0x002fea0003900000 */
[----:B------:R-:W1:Y:S02]  /*8b20*/  @!P0 SYNCS.PHASECHK.TRANS64 P0, [R6+URZ], R3 ;  /* 0x00000003060085a7 */ /* 0x000e64000800007f */
[----:B-1----:R-:W-:Y:S05]  /*8b30*/  @!P0 BRA `(.L_x_174) ;  /* 0xfffffffc00f08947 */ /* 0x002fea000383ffff */
[----:B------:R-:W-:Y:S05]  /*8b40*/  BRA `(.L_x_239) ;  /* 0xffffffe8009c7947 */ /* 0x000fea000383ffff */
.L_x_175:
[----:B0-----:R0:W1:Y:S02]  /*8b50*/  SYNCS.PHASECHK.TRANS64.TRYWAIT P0, [R7+URZ], R4 ;  /* 0x00000004070075a7 */ /* 0x001064000800017f */
[----:B-1----:R-:W-:Y:S05]  /*8b60*/  @!P0 NANOSLEEP.SYNCS 0x989680 ;  /* 0x009896800000895d */ /* 0x002fea0003900000 */
[----:B------:R-:W1:Y:S02]  /*8b70*/  @!P0 SYNCS.PHASECHK.TRANS64 P0, [R7+URZ], R4 ;  /* 0x00000004070085a7 */ /* 0x000e64000800007f */
[----:B-1----:R-:W-:Y:S05]  /*8b80*/  @!P0 BRA `(.L_x_175) ;  /* 0xfffffffc00f08947 */ /* 0x002fea000383ffff */
[----:B------:R-:W-:Y:S05]  /*8b90*/  BRA `(.L_x_240) ;  /* 0xffffffe800ac7947 */ /* 0x000fea000383ffff */
.L_x_176:
[----:B0-----:R0:W1:Y:S02]  /*8ba0*/  SYNCS.PHASECHK.TRANS64.TRYWAIT P0, [R6+URZ], R3 ;  /* 0x00000003060075a7 */ /* 0x001064000800017f */
[----:B-1----:R-:W-:Y:S05]  /*8bb0*/  @!P0 NANOSLEEP.SYNCS 0x989680 ;  /* 0x009896800000895d */ /* 0x002fea0003900000 */
[----:B------:R-:W1:Y:S02]  /*8bc0*/  @!P0 SYNCS.PHASECHK.TRANS64 P0, [R6+URZ], R3 ;  /* 0x00000003060085a7 */ /* 0x000e64000800007f */
[----:B-1----:R-:W-:Y:S05]  /*8bd0*/  @!P0 BRA `(.L_x_176) ;  /* 0xfffffffc00f08947 */ /* 0x002fea000383ffff */
[----:B------:R-:W-:Y:S05]  /*8be0*/  BRA `(.L_x_241) ;  /* 0xffffffe800bc7947 */ /* 0x000fea000383ffff */
.L_x_177:
[----:B0-----:R0:W1:Y:S02]  /*8bf0*/  SYNCS.PHASECHK.TRANS64.TRYWAIT P0, [R7+URZ], R4 ;  /* 0x00000004070075a7 */ /* 0x001064000800017f */
[----:B-1----:R-:W-:Y:S05]  /*8c00*/  @!P0 NANOSLEEP.SYNCS 0x989680 ;  /* 0x009896800000895d */ /* 0x002fea0003900000 */
[----:B------:R-:W1:Y:S02]  /*8c10*/  @!P0 SYNCS.PHASECHK.TRANS64 P0, [R7+URZ], R4 ;  /* 0x00000004070085a7 */ /* 0x000e64000800007f */
[----:B-1----:R-:W-:Y:S05]  /*8c20*/  @!P0 BRA `(.L_x_177) ;  /* 0xfffffffc00f08947 */ /* 0x002fea000383ffff */
[----:B------:R-:W-:Y:S05]  /*8c30*/  BRA `(.L_x_242) ;  /* 0xffffffe800cc7947 */ /* 0x000fea000383ffff */
.L_x_178:
[----:B0-----:R0:W1:Y:S02]  /*8c40*/  SYNCS.PHASECHK.TRANS64.TRYWAIT P0, [R6+URZ], R3 ;  /* 0x00000003060075a7 */ /* 0x001064000800017f */
[----:B-1----:R-:W-:Y:S05]  /*8c50*/  @!P0 NANOSLEEP.SYNCS 0x989680 ;  /* 0x009896800000895d */ /* 0x002fea0003900000 */
[----:B------:R-:W1:Y:S02]  /*8c60*/  @!P0 SYNCS.PHASECHK.TRANS64 P0, [R6+URZ], R3 ;  /* 0x00000003060085a7 */ /* 0x000e64000800007f */
[----:B-1----:R-:W-:Y:S05]  /*8c70*/  @!P0 BRA `(.L_x_178) ;  /* 0xfffffffc00f08947 */ /* 0x002fea000383ffff */
[----:B------:R-:W-:Y:S05]  /*8c80*/  BRA `(.L_x_243) ;  /* 0xffffffe800dc7947 */ /* 0x000fea000383ffff */
.L_x_179:
[----:B-1----:R1:W2:Y:S02]  /*8c90*/  SYNCS.PHASECHK.TRANS64.TRYWAIT P0, [R7+URZ], R4 ;  /* 0x00000004070075a7 */ /* 0x0022a4000800017f */
[----:B--2---:R-:W-:Y:S05]  /*8ca0*/  @!P0 NANOSLEEP.SYNCS 0x989680 ;  /* 0x009896800000895d */ /* 0x004fea0003900000 */
[----:B------:R-:W2:Y:S02]  /*8cb0*/  @!P0 SYNCS.PHASECHK.TRANS64 P0, [R7+URZ], R4 ;  /* 0x00000004070085a7 */ /* 0x000ea4000800007f */
[----:B--2---:R-:W-:Y:S05]  /*8cc0*/  @!P0 BRA `(.L_x_179) ;  /* 0xfffffffc00f08947 */ /* 0x004fea000383ffff */
[----:B------:R-:W-:Y:S05]  /*8cd0*/  BRA `(.L_x_244) ;  /* 0xffffffe800e47947 */ /* 0x000fea000383ffff */
.L_x_245:
[----:B------:R-:W-:-:S00]  /*8ce0*/  BRA `(.L_x_245) ;  /* 0xfffffffc00fc7947 */ /* 0x000fc0000383ffff */
[----:B------:R-:W-:-:S00]  /*8cf0*/  NOP ;  /* 0x0000000000007918 */ /* 0x000fc00000000000 */
        /* <DEDUP_REMOVED lines=8> */
.L_x_246:


//--------------------- .nv.global.init           --------------------------
	.section	.nv.global.init,"aw",@progbits
.nv.global.init:
	.type		$str$22,@object
	.size		$str$22,($str$23 - $str$22)
$str$22:
        /*0000*/ 	.byte	0x6b, 0x5f, 0x74, 0x69, 0x6c, 0x65, 0x5f, 0x63, 0x6f, 0x75, 0x6e, 0x74, 0x20, 0x3e, 0x3d, 0x20
        /*0010*/ 	.byte	0x31, 0x00
	.type		$str$23,@object
	.size		$str$23,(__unnamed_1 - $str$23)
$str$23:
        /*0012*/ 	.byte	0x2f, 0x74, 0x6d, 0x70, 0x2f, 0x63, 0x75, 0x74, 0x6c, 0x61, 0x73, 0x73, 0x5f, 0x73, 0x77, 0x65
        /*0022*/ 	.byte	0x65, 0x70, 0x5f, 0x73, 0x72, 0x63, 0x2f, 0x69, 0x6e, 0x63, 0x6c, 0x75, 0x64, 0x65, 0x2f, 0x63
        /*0032*/ 	.byte	0x75, 0x74, 0x6c, 0x61, 0x73, 0x73, 0x2f, 0x67, 0x65, 0x6d, 0x6d, 0x2f, 0x63, 0x6f, 0x6c, 0x6c
        /*0042*/ 	.byte	0x65, 0x63, 0x74, 0x69, 0x76, 0x65, 0x2f, 0x73, 0x6d, 0x39, 0x30, 0x5f, 0x6d, 0x6d, 0x61, 0x5f
        /*0052*/ 	.byte	0x74, 0x6d, 0x61, 0x5f, 0x67, 0x6d, 0x6d, 0x61, 0x5f, 0x73, 0x73, 0x5f, 0x77, 0x61, 0x72, 0x70
        /*0062*/ 	.byte	0x73, 0x70, 0x65, 0x63, 0x69, 0x61, 0x6c, 0x69, 0x7a, 0x65, 0x64, 0x2e, 0x68, 0x70, 0x70, 0x00
	.type		__unnamed_1,@object
	.size		__unnamed_1,(.L_0 - __unnamed_1)
__unnamed_1:
        /*0072*/ 	.byte	0x76, 0x6f, 0x69, 0x64, 0x20, 0x63, 0x75, 0x74, 0x6c, 0x61, 0x73, 0x73, 0x3a, 0x3a, 0x67, 0x65
        /* <DEDUP_REMOVED lines=172> */
        /*0b42*/ 	.byte	0x65, 0x3a, 0x3a, 0x69, 0x64, 0x65, 0x6e, 0x74, 0x69, 0x74, 0x79, 0x5d, 0x00
.L_0:


//--------------------- .nv.shared._ZN7cutlass13device_kernelINS_4gemm6kernel13GemmUniversalIN4cute5tupleIJiiiiEEENS1_10collective13CollectiveMmaINS1_34MainloopSm90TmaGmmaWarpSpecializedILi56ENS5_IJNS4_1CILi4EEESB_NSA_ILi1EEEEEENS1_32KernelTmaWarpSpecializedPingpongEEENS5_IJNSA_ILi64EEESG_NSA_ILi32EEEEEEaNS5_IJlSC_lEEEaSJ_NS4_8TiledMMAINS4_8MMA_AtomIJNS4_4SM904GMMA26MMA_64x64x32_S32S8S8_SS_TNEEEENS4_6LayoutINS5_IJSC_SC_SC_EEENS5_IJNSA_ILi0EEESS_SS_EEEEENS5_IJNS4_10UnderscoreESV_SV_EEEEENS4_23SM90_TMA_LOAD_MULTICASTENS4_14ComposedLayoutINS4_7SwizzleILi1ELi4ELi3EEENS4_18smem_ptr_flag_bitsILi8EEENSQ_INS5_IJNSA_ILi8EEESH_EEENS5_IJSH_SC_EEEEEEEvNS4_8identityESY_S18_vS19_EENS_8epilogue10collective6detail29Sm90TmaWarpSpecializedAdapterINS1C_15DefaultEpilogueIaSJ_SJ_NS1B_6thread17LinearCombinationIaLi1EiiLNS1G_9ScaleType4KindE0ELNS_15FloatRoundStyleE2EaEENS1_15EpilogueDefaultEEEEEvvEEEEvNT_6ParamsE --------------------------
	.section	.nv.shared._ZN7cutlass13device_kernelINS_4gemm6kernel13GemmUniversalIN4cute5tupleIJiiiiEEENS1_10collective13CollectiveMmaINS1_34MainloopSm90TmaGmmaWarpSpecializedILi56ENS5_IJNS4_1CILi4EEESB_NSA_ILi1EEEEEENS1_32KernelTmaWarpSpecializedPingpongEEENS5_IJNSA_ILi64EEESG_NSA_ILi32EEEEEEaNS5_IJlSC_lEEEaSJ_NS4_8TiledMMAINS4_8MMA_AtomIJNS4_4SM904GMMA26MMA_64x64x32_S32S8S8_SS_TNEEEENS4_6LayoutINS5_IJSC_SC_SC_EEENS5_IJNSA_ILi0EEESS_SS_EEEEENS5_IJNS4_10UnderscoreESV_SV_EEEEENS4_23SM90_TMA_LOAD_MULTICASTENS4_14ComposedLayoutINS4_7SwizzleILi1ELi4ELi3EEENS4_18smem_ptr_flag_bitsILi8EEENSQ_INS5_IJNSA_ILi8EEESH_EEENS5_IJSH_SC_EEEEEEEvNS4_8identityESY_S18_vS19_EENS_8epilogue10collective6detail29Sm90TmaWarpSpecializedAdapterINS1C_15DefaultEpilogueIaSJ_SJ_NS1B_6thread17LinearCombinationIaLi1EiiLNS1G_9ScaleType4KindE0ELNS_15FloatRoundStyleE2EaEENS1_15EpilogueDefaultEEEEEvvEEEEvNT_6ParamsE,"aw",@nobits
	.sectionflags	@""
	.align	16
	.zero		1024


//--------------------- .nv.shared.reserved.0     --------------------------
	.section	.nv.shared.reserved.0,"aw",@nobits
	.weak		__nv_reservedSMEM_offset_0_alias
	.size		__nv_reservedSMEM_offset_0_alias, 0, 0
	.other		__nv_reservedSMEM_offset_0_alias,@"STO_CUDA_RESERVED_SHARED STV_DEFAULT"
__nv_reservedSMEM_offset_0_alias:
	.zero		0


//--------------------- .nv.global                --------------------------
	.section	.nv.global,"aw",@nobits
.nv.global:
	.type		_ZN40_INTERNAL_5c36bc81_4_k_cu_8f88f0ff_173114cute1_E,@object
	.size		_ZN40_INTERNAL_5c36bc81_4_k_cu_8f88f0ff_173114cute1_E,(_ZN40_INTERNAL_5c36bc81_4_k_cu_8f88f0ff_173114cuda3std3__45__cpo6cbeginE - _ZN40_INTERNAL_5c36bc81_4_k_cu_8f88f0ff_173114cute1_E)
_ZN40_INTERNAL_5c36bc81_4_k_cu_8f88f0ff_173114cute1_E:
	.zero		1
	.type		_ZN40_INTERNAL_5c36bc81_4_k_cu_8f88f0ff_173114cuda3std3__45__cpo6cbeginE,@object
	.size		_ZN40_INTERNAL_5c36bc81_4_k_cu_8f88f0ff_173114cuda3std3__45__cpo6cbeginE,(_ZN40_INTERNAL_5c36bc81_4_k_cu_8f88f0ff_173114cuda3std3__48in_placeE - _ZN40_INTERNAL_5c36bc81_4_k_cu_8f88f0ff_173114cuda3std3__45__cpo6cbeginE)
_ZN40_INTERNAL_5c36bc81_4_k_cu_8f88f0ff_173114cuda3std3__45__cpo6cbeginE:
	.zero		1
	.type		_ZN40_INTERNAL_5c36bc81_4_k_cu_8f88f0ff_173114cuda3std3__48in_placeE,@object
	.size		_ZN40_INTERNAL_5c36bc81_4_k_cu_8f88f0ff_173114cuda3std3__48in_placeE,(_ZN40_INTERNAL_5c36bc81_4_k_cu_8f88f0ff_173114cuda3std6ranges3__45__cpo9iter_moveE - _ZN40_INTERNAL_5c36bc81_4_k_cu_8f88f0ff_173114cuda3std3__48in_placeE)
_ZN40_INTERNAL_5c36bc81_4_k_cu_8f88f0ff_173114cuda3std3__48in_placeE:
	.zero		1
	.type		_ZN40_INTERNAL_5c36bc81_4_k_cu_8f88f0ff_173114cuda3std6ranges3__45__cpo9iter_moveE,@object
	.size		_ZN40_INTERNAL_5c36bc81_4_k_cu_8f88f0ff_173114cuda3std6ranges3__45__cpo9iter_moveE,(_ZN40_INTERNAL_5c36bc81_4_k_cu_8f88f0ff_173114cuda3std3__45__cpo5beginE - _ZN40_INTERNAL_5c36bc81_4_k_cu_8f88f0ff_173114cuda3std6ranges3__45__cpo9iter_moveE)
_ZN40_INTERNAL_5c36bc81_4_k_cu_8f88f0ff_173114cuda3std6ranges3__45__cpo9iter_moveE:
	.zero		1
	.type		_ZN40_INTERNAL_5c36bc81_4_k_cu_8f88f0ff_173114cuda3std3__45__cpo5beginE,@object
	.size		_ZN40_INTERNAL_5c36bc81_4_k_cu_8f88f0ff_173114cuda3std3__45__cpo5beginE,(_ZN40_INTERNAL_5c36bc81_4_k_cu_8f88f0ff_173114cuda3std3__442_GLOBAL__N__5c36bc81_4_k_cu_8f88f0ff_173116ignoreE - _ZN40_INTERNAL_5c36bc81_4_k_cu_8f88f0ff_173114cuda3std3__45__cpo5beginE)
_ZN40_INTERNAL_5c36bc81_4_k_cu_8f88f0ff_173114cuda3std3__45__cpo5beginE:
	.zero		1
	.type		_ZN40_INTERNAL_5c36bc81_4_k_cu_8f88f0ff_173114cuda3std3__442_GLOBAL__N__5c36bc81_4_k_cu_8f88f0ff_173116ignoreE,@object
	.size		_ZN40_INTERNAL_5c36bc81_4_k_cu_8f88f0ff_173114cuda3std3__442_GLOBAL__N__5c36bc81_4_k_cu_8f88f0ff_173116ignoreE,(_ZN40_INTERNAL_5c36bc81_4_k_cu_8f88f0ff_173114cute7productE - _ZN40_INTERNAL_5c36bc81_4_k_cu_8f88f0ff_173114cuda3std3__442_GLOBAL__N__5c36bc81_4_k_cu_8f88f0ff_173116ignoreE)
_ZN40_INTERNAL_5c36bc81_4_k_cu_8f88f0ff_173114cuda3std3__442_GLOBAL__N__5c36bc81_4_k_cu_8f88f0ff_173116ignoreE:
	.zero		1
	.type		_ZN40_INTERNAL_5c36bc81_4_k_cu_8f88f0ff_173114cute7productE,@object
	.size		_ZN40_INTERNAL_5c36bc81_4_k_cu_8f88f0ff_173114cute7productE,(_ZN40_INTERNAL_5c36bc81_4_k_cu_8f88f0ff_173114cuda3std3__45__cpo3endE - _ZN40_INTERNAL_5c36bc81_4_k_cu_8f88f0ff_173114cute7productE)
_ZN40_INTERNAL_5c36bc81_4_k_cu_8f88f0ff_173114cute7productE:
	.zero		1
	.type		_ZN40_INTERNAL_5c36bc81_4_k_cu_8f88f0ff_173114cuda3std3__45__cpo3endE,@object
	.size		_ZN40_INTERNAL_5c36bc81_4_k_cu_8f88f0ff_173114cuda3std3__45__cpo3endE,(_ZN40_INTERNAL_5c36bc81_4_k_cu_8f88f0ff_173114cuda3std3__419piecewise_constructE - _ZN40_INTERNAL_5c36bc81_4_k_cu_8f88f0ff_173114cuda3std3__45__cpo3endE)
_ZN40_INTERNAL_5c36bc81_4_k_cu_8f88f0ff_173114cuda3std3__45__cpo3endE:
	.zero		1
	.type		_ZN40_INTERNAL_5c36bc81_4_k_cu_8f88f0ff_173114cuda3std3__419piecewise_constructE,@object
	.size		_ZN40_INTERNAL_5c36bc81_4_k_cu_8f88f0ff_173114cuda3std3__419piecewise_constructE,(_ZN40_INTERNAL_5c36bc81_4_k_cu_8f88f0ff_173114cuda3std3__45__cpo4cendE - _ZN40_INTERNAL_5c36bc81_4_k_cu_8f88f0ff_173114cuda3std3__419piecewise_constructE)
_ZN40_INTERNAL_5c36bc81_4_k_cu_8f88f0ff_173114cuda3std3__419piecewise_constructE:
	.zero		1
	.type		_ZN40_INTERNAL_5c36bc81_4_k_cu_8f88f0ff_173114cuda3std3__45__cpo4cendE,@object
	.size		_ZN40_INTERNAL_5c36bc81_4_k_cu_8f88f0ff_173114cuda3std3__45__cpo4cendE,(_ZN40_INTERNAL_5c36bc81_4_k_cu_8f88f0ff_173114cuda3std6ranges3__45__cpo4swapE - _ZN40_INTERNAL_5c36bc81_4_k_cu_8f88f0ff_173114cuda3std3__45__cpo4cendE)
_ZN40_INTERNAL_5c36bc81_4_k_cu_8f88f0ff_173114cuda3std3__45__cpo4cendE:
	.zero		1
	.type		_ZN40_INTERNAL_5c36bc81_4_k_cu_8f88f0ff_173114cuda3std6ranges3__45__cpo4swapE,@object
	.size		_ZN40_INTERNAL_5c36bc81_4_k_cu_8f88f0ff_173114cuda3std6ranges3__45__cpo4swapE,(.L_8 - _ZN40_INTERNAL_5c36bc81_4_k_cu_8f88f0ff_173114cuda3std6ranges3__45__cpo4swapE)
_ZN40_INTERNAL_5c36bc81_4_k_cu_8f88f0ff_173114cuda3std6ranges3__45__cpo4swapE:
	.zero		1
.L_8:


//--------------------- .nv.constant0._ZN7cutlass13device_kernelINS_4gemm6kernel13GemmUniversalIN4cute5tupleIJiiiiEEENS1_10collective13CollectiveMmaINS1_34MainloopSm90TmaGmmaWarpSpecializedILi56ENS5_IJNS4_1CILi4EEESB_NSA_ILi1EEEEEENS1_32KernelTmaWarpSpecializedPingpongEEENS5_IJNSA_ILi64EEESG_NSA_ILi32EEEEEEaNS5_IJlSC_lEEEaSJ_NS4_8TiledMMAINS4_8MMA_AtomIJNS4_4SM904GMMA26MMA_64x64x32_S32S8S8_SS_TNEEEENS4_6LayoutINS5_IJSC_SC_SC_EEENS5_IJNSA_ILi0EEESS_SS_EEEEENS5_IJNS4_10UnderscoreESV_SV_EEEEENS4_23SM90_TMA_LOAD_MULTICASTENS4_14ComposedLayoutINS4_7SwizzleILi1ELi4ELi3EEENS4_18smem_ptr_flag_bitsILi8EEENSQ_INS5_IJNSA_ILi8EEESH_EEENS5_IJSH_SC_EEEEEEEvNS4_8identityESY_S18_vS19_EENS_8epilogue10collective6detail29Sm90TmaWarpSpecializedAdapterINS1C_15DefaultEpilogueIaSJ_SJ_NS1B_6thread17LinearCombinationIaLi1EiiLNS1G_9ScaleType4KindE0ELNS_15FloatRoundStyleE2EaEENS1_15EpilogueDefaultEEEEEvvEEEEvNT_6ParamsE --------------------------
	.section	.nv.constant0._ZN7cutlass13device_kernelINS_4gemm6kernel13GemmUniversalIN4cute5tupleIJiiiiEEENS1_10collective13CollectiveMmaINS1_34MainloopSm90TmaGmmaWarpSpecializedILi56ENS5_IJNS4_1CILi4EEESB_NSA_ILi1EEEEEENS1_32KernelTmaWarpSpecializedPingpongEEENS5_IJNSA_ILi64EEESG_NSA_ILi32EEEEEEaNS5_IJlSC_lEEEaSJ_NS4_8TiledMMAINS4_8MMA_AtomIJNS4_4SM904GMMA26MMA_64x64x32_S32S8S8_SS_TNEEEENS4_6LayoutINS5_IJSC_SC_SC_EEENS5_IJNSA_ILi0EEESS_SS_EEEEENS5_IJNS4_10UnderscoreESV_SV_EEEEENS4_23SM90_TMA_LOAD_MULTICASTENS4_14ComposedLayoutINS4_7SwizzleILi1ELi4ELi3EEENS4_18smem_ptr_flag_bitsILi8EEENSQ_INS5_IJNSA_ILi8EEESH_EEENS5_IJSH_SC_EEEEEEEvNS4_8identityESY_S18_vS19_EENS_8epilogue10collective6detail29Sm90TmaWarpSpecializedAdapterINS1C_15DefaultEpilogueIaSJ_SJ_NS1B_6thread17LinearCombinationIaLi1EiiLNS1G_9ScaleType4KindE0ELNS_15FloatRoundStyleE2EaEENS1_15EpilogueDefaultEEEEEvvEEEEvNT_6ParamsE,"a",@progbits
	.sectionflags	@""
	.align	4
.nv.constant0._ZN7cutlass13device_kernelINS_4gemm6kernel13GemmUniversalIN4cute5tupleIJiiiiEEENS1_10collective13CollectiveMmaINS1_34MainloopSm90TmaGmmaWarpSpecializedILi56ENS5_IJNS4_1CILi4EEESB_NSA_ILi1EEEEEENS1_32KernelTmaWarpSpecializedPingpongEEENS5_IJNSA_ILi64EEESG_NSA_ILi32EEEEEEaNS5_IJlSC_lEEEaSJ_NS4_8TiledMMAINS4_8MMA_AtomIJNS4_4SM904GMMA26MMA_64x64x32_S32S8S8_SS_TNEEEENS4_6LayoutINS5_IJSC_SC_SC_EEENS5_IJNSA_ILi0EEESS_SS_EEEEENS5_IJNS4_10UnderscoreESV_SV_EEEEENS4_23SM90_TMA_LOAD_MULTICASTENS4_14ComposedLayoutINS4_7SwizzleILi1ELi4ELi3EEENS4_18smem_ptr_flag_bitsILi8EEENSQ_INS5_IJNSA_ILi8EEESH_EEENS5_IJSH_SC_EEEEEEEvNS4_8identityESY_S18_vS19_EENS_8epilogue10collective6detail29Sm90TmaWarpSpecializedAdapterINS1C_15DefaultEpilogueIaSJ_SJ_NS1B_6thread17LinearCombinationIaLi1EiiLNS1G_9ScaleType4KindE0ELNS_15FloatRoundStyleE2EaEENS1_15EpilogueDefaultEEEEEvvEEEEvNT_6ParamsE:
	.zero		1664


//--------------------- SYMBOLS --------------------------

	.type		.nv.reservedSmem.offset0,@object
	.size		.nv.reservedSmem.offset0,0x4
	.type		__assertfail,@function
